	.target	sm_100a

	.elftype	@"ET_EXEC"


//--------------------- .note.nv.tkinfo           --------------------------
	.section	.note.nv.tkinfo,"",@"SHT_NOTE"
	.sectionflags	@"SHF_NOTE_NV_TKINFO"
	.tkinfo
        /*0018*/ 	.word	0x00000002
        /*0030*/ 	.string	""
        /*0030*/ 	.string	"ptxas"
        /*0030*/ 	.string	"Cuda compilation tools, release 13.0, V13.0.88"
        /*0030*/ 	.string	"Build cuda_13.0.r13.0/compiler.36424714_0"
        /*0030*/ 	.string	"-arch sm_100a -m 64 "



//--------------------- .note.nv.cuinfo           --------------------------
	.section	.note.nv.cuinfo,"",@"SHT_NOTE"
	.sectionflags	@"SHF_NOTE_NV_CUINFO"
        /*0018*/ 	.short	0x0002
        /*001a*/ 	.short	0x0064
        /*001c*/ 	.short	0x0082
	.zero		2


//--------------------- .nv.info                  --------------------------
	.section	.nv.info,"",@"SHT_CUDA_INFO"
	.align	4


	//----- nvinfo : EIATTR_REGCOUNT
	.align		4
        /*0000*/ 	.byte	0x04, 0x2f
        /*0002*/ 	.short	(.L_19 - .L_18)
	.align		4
.L_18:
        /*0004*/ 	.word	index@(_ZN7cutlass13device_kernelINS_4gemm6kernel13GemmUniversalIN4cute5tupleIJiiiiEEENS1_10collective13CollectiveMmaINS1_35MainloopSm100TmaUmmaWarpSpecializedILi18ELi2ELi4ENS5_IJNS4_1CILi4EEENSA_ILi1EEESC_EEEEENS5_IJNSA_ILi128EEENSA_ILi64EEESF_EEENS_12float_e5m2_tENS5_IJlSC_lEEESI_SJ_NS4_8TiledMMAINS4_8MMA_AtomIJNS4_10MMA_TraitsINS4_25SM100_MMA_F8F6F4_2x1SM_SSEJSI_SI_fSF_SG_NS4_17integral_constantINS4_4UMMA5MajorELSQ_0EEESR_NSO_INSP_7ScaleInELSS_0EEEST_EEEEEENS4_6LayoutINS5_IJSC_SC_SC_EEENS5_IJNSA_ILi0EEESY_SY_EEEEENS5_IJNS4_10UnderscoreES11_S11_EEEEENS4_18SM100_TMA_2SM_LOADENS4_14ComposedLayoutINS4_7SwizzleILi3ELi4ELi3EEENS4_18smem_ptr_flag_bitsILi8EEENSW_INS5_IJNSA_ILi8EEESF_EEENS5_IJSF_SC_EEEEEEEvNS4_8identityENS4_28SM100_TMA_2SM_LOAD_MULTICASTES1E_vS1F_EENS_8epilogue10collective18CollectiveEpilogueINS1I_23Sm100TmaWarpSpecializedILi1ELi1ELi32ELb0ELb0EEEJNS5_IJSG_SG_SF_EEENS5_IJNSW_ISG_SC_EES1O_EEESI_SJ_SI_SJ_NS1I_6fusion15FusionCallbacksIS1M_NS1Q_17LinearCombinationISI_fSI_fLNS_15FloatRoundStyleE2EEES1N_S1P_JEEENS4_5SM1004TMEM4LOAD26SM100_TMEM_LOAD_32dp32b32xENS4_13SM90_TMA_LOADENS15_INS16_ILi2ELi4ELi3EEES19_NSW_INS5_IJS1A_SG_EEENS5_IJSG_SC_EEEEEEENS4_39AutoVectorizingCopyWithAssumedAlignmentILi128EEENS4_14SM90_TMA_STOREES25_S27_S27_EEEvvEEEEvNT_6ParamsE)
        /*0008*/ 	.word	0x0000005a


	//----- nvinfo : EIATTR_FRAME_SIZE
	.align		4
.L_19:
        /*000c*/ 	.byte	0x04, 0x11
        /*000e*/ 	.short	(.L_21 - .L_20)
	.align		4
.L_20:
        /*0010*/ 	.word	index@($__internal_2_$__cuda_sm10x_tcgen05_guardrail_trap_unallocated_columns_being_dealloced)
        /*0014*/ 	.word	0x00000000


	//----- nvinfo : EIATTR_FRAME_SIZE
	.align		4
.L_21:
        /*0018*/ 	.byte	0x04, 0x11
        /*001a*/ 	.short	(.L_23 - .L_22)
	.align		4
.L_22:
        /*001c*/ 	.word	index@($__internal_1_$__cuda_sm10x_tcgen05_guardrail_trap_phase_invalid_during_alloc)
        /*0020*/ 	.word	0x00000000


	//----- nvinfo : EIATTR_FRAME_SIZE
	.align		4
.L_23:
        /*0024*/ 	.byte	0x04, 0x11
        /*0026*/ 	.short	(.L_25 - .L_24)
	.align		4
.L_24:
        /*0028*/ 	.word	index@($__internal_0_$__cuda_sm10x_tcgen05_guardrail_trap_col_being_dealloced_not_returned_by_alloc)
        /*002c*/ 	.word	0x00000000


	//----- nvinfo : EIATTR_FRAME_SIZE
	.align		4
.L_25:
        /*0030*/ 	.byte	0x04, 0x11
        /*0032*/ 	.short	(.L_27 - .L_26)
	.align		4
.L_26:
        /*0034*/ 	.word	index@(_ZN7cutlass13device_kernelINS_4gemm6kernel13GemmUniversalIN4cute5tupleIJiiiiEEENS1_10collective13CollectiveMmaINS1_35MainloopSm100TmaUmmaWarpSpecializedILi18ELi2ELi4ENS5_IJNS4_1CILi4EEENSA_ILi1EEESC_EEEEENS5_IJNSA_ILi128EEENSA_ILi64EEESF_EEENS_12float_e5m2_tENS5_IJlSC_lEEESI_SJ_NS4_8TiledMMAINS4_8MMA_AtomIJNS4_10MMA_TraitsINS4_25SM100_MMA_F8F6F4_2x1SM_SSEJSI_SI_fSF_SG_NS4_17integral_constantINS4_4UMMA5MajorELSQ_0EEESR_NSO_INSP_7ScaleInELSS_0EEEST_EEEEEENS4_6LayoutINS5_IJSC_SC_SC_EEENS5_IJNSA_ILi0EEESY_SY_EEEEENS5_IJNS4_10UnderscoreES11_S11_EEEEENS4_18SM100_TMA_2SM_LOADENS4_14ComposedLayoutINS4_7SwizzleILi3ELi4ELi3EEENS4_18smem_ptr_flag_bitsILi8EEENSW_INS5_IJNSA_ILi8EEESF_EEENS5_IJSF_SC_EEEEEEEvNS4_8identityENS4_28SM100_TMA_2SM_LOAD_MULTICASTES1E_vS1F_EENS_8epilogue10collective18CollectiveEpilogueINS1I_23Sm100TmaWarpSpecializedILi1ELi1ELi32ELb0ELb0EEEJNS5_IJSG_SG_SF_EEENS5_IJNSW_ISG_SC_EES1O_EEESI_SJ_SI_SJ_NS1I_6fusion15FusionCallbacksIS1M_NS1Q_17LinearCombinationISI_fSI_fLNS_15FloatRoundStyleE2EEES1N_S1P_JEEENS4_5SM1004TMEM4LOAD26SM100_TMEM_LOAD_32dp32b32xENS4_13SM90_TMA_LOADENS15_INS16_ILi2ELi4ELi3EEES19_NSW_INS5_IJS1A_SG_EEENS5_IJSG_SC_EEEEEEENS4_39AutoVectorizingCopyWithAssumedAlignmentILi128EEENS4_14SM90_TMA_STOREES25_S27_S27_EEEvvEEEEvNT_6ParamsE)
        /*0038*/ 	.word	0x00000000


	//----- nvinfo : EIATTR_MIN_STACK_SIZE
	.align		4
.L_27:
        /*003c*/ 	.byte	0x04, 0x12
        /*003e*/ 	.short	(.L_29 - .L_28)
	.align		4
.L_28:
        /*0040*/ 	.word	index@(_ZN7cutlass13device_kernelINS_4gemm6kernel13GemmUniversalIN4cute5tupleIJiiiiEEENS1_10collective13CollectiveMmaINS1_35MainloopSm100TmaUmmaWarpSpecializedILi18ELi2ELi4ENS5_IJNS4_1CILi4EEENSA_ILi1EEESC_EEEEENS5_IJNSA_ILi128EEENSA_ILi64EEESF_EEENS_12float_e5m2_tENS5_IJlSC_lEEESI_SJ_NS4_8TiledMMAINS4_8MMA_AtomIJNS4_10MMA_TraitsINS4_25SM100_MMA_F8F6F4_2x1SM_SSEJSI_SI_fSF_SG_NS4_17integral_constantINS4_4UMMA5MajorELSQ_0EEESR_NSO_INSP_7ScaleInELSS_0EEEST_EEEEEENS4_6LayoutINS5_IJSC_SC_SC_EEENS5_IJNSA_ILi0EEESY_SY_EEEEENS5_IJNS4_10UnderscoreES11_S11_EEEEENS4_18SM100_TMA_2SM_LOADENS4_14ComposedLayoutINS4_7SwizzleILi3ELi4ELi3EEENS4_18smem_ptr_flag_bitsILi8EEENSW_INS5_IJNSA_ILi8EEESF_EEENS5_IJSF_SC_EEEEEEEvNS4_8identityENS4_28SM100_TMA_2SM_LOAD_MULTICASTES1E_vS1F_EENS_8epilogue10collective18CollectiveEpilogueINS1I_23Sm100TmaWarpSpecializedILi1ELi1ELi32ELb0ELb0EEEJNS5_IJSG_SG_SF_EEENS5_IJNSW_ISG_SC_EES1O_EEESI_SJ_SI_SJ_NS1I_6fusion15FusionCallbacksIS1M_NS1Q_17LinearCombinationISI_fSI_fLNS_15FloatRoundStyleE2EEES1N_S1P_JEEENS4_5SM1004TMEM4LOAD26SM100_TMEM_LOAD_32dp32b32xENS4_13SM90_TMA_LOADENS15_INS16_ILi2ELi4ELi3EEES19_NSW_INS5_IJS1A_SG_EEENS5_IJSG_SC_EEEEEEENS4_39AutoVectorizingCopyWithAssumedAlignmentILi128EEENS4_14SM90_TMA_STOREES25_S27_S27_EEEvvEEEEvNT_6ParamsE)
        /*0044*/ 	.word	0x00000000
.L_29:


//--------------------- .nv.compat                --------------------------
	.section	.nv.compat,"",@"SHT_CUDA_COMPAT_INFO"
	.align	4
        /*0000*/ 	.byte	0x02, 0x09, 0x01, 0x00, 0x02, 0x02, 0x02, 0x00, 0x02, 0x05, 0x05, 0x00, 0x03, 0x07, 0x01, 0x01
        /*0010*/ 	.byte	0x02, 0x03, 0x01, 0x00, 0x02, 0x06, 0x01, 0x00, 0x04, 0x0b, 0x08, 0x00, 0x09, 0x00, 0x00, 0x00
        /*0020*/ 	.byte	0x00, 0x00, 0x00, 0x00


//--------------------- .nv.info._ZN7cutlass13device_kernelINS_4gemm6kernel13GemmUniversalIN4cute5tupleIJiiiiEEENS1_10collective13CollectiveMmaINS1_35MainloopSm100TmaUmmaWarpSpecializedILi18ELi2ELi4ENS5_IJNS4_1CILi4EEENSA_ILi1EEESC_EEEEENS5_IJNSA_ILi128EEENSA_ILi64EEESF_EEENS_12float_e5m2_tENS5_IJlSC_lEEESI_SJ_NS4_8TiledMMAINS4_8MMA_AtomIJNS4_10MMA_TraitsINS4_25SM100_MMA_F8F6F4_2x1SM_SSEJSI_SI_fSF_SG_NS4_17integral_constantINS4_4UMMA5MajorELSQ_0EEESR_NSO_INSP_7ScaleInELSS_0EEEST_EEEEEENS4_6LayoutINS5_IJSC_SC_SC_EEENS5_IJNSA_ILi0EEESY_SY_EEEEENS5_IJNS4_10UnderscoreES11_S11_EEEEENS4_18SM100_TMA_2SM_LOADENS4_14ComposedLayoutINS4_7SwizzleILi3ELi4ELi3EEENS4_18smem_ptr_flag_bitsILi8EEENSW_INS5_IJNSA_ILi8EEESF_EEENS5_IJSF_SC_EEEEEEEvNS4_8identityENS4_28SM100_TMA_2SM_LOAD_MULTICASTES1E_vS1F_EENS_8epilogue10collective18CollectiveEpilogueINS1I_23Sm100TmaWarpSpecializedILi1ELi1ELi32ELb0ELb0EEEJNS5_IJSG_SG_SF_EEENS5_IJNSW_ISG_SC_EES1O_EEESI_SJ_SI_SJ_NS1I_6fusion15FusionCallbacksIS1M_NS1Q_17LinearCombinationISI_fSI_fLNS_15FloatRoundStyleE2EEES1N_S1P_JEEENS4_5SM1004TMEM4LOAD26SM100_TMEM_LOAD_32dp32b32xENS4_13SM90_TMA_LOADENS15_INS16_ILi2ELi4ELi3EEES19_NSW_INS5_IJS1A_SG_EEENS5_IJSG_SC_EEEEEEENS4_39AutoVectorizingCopyWithAssumedAlignmentILi128EEENS4_14SM90_TMA_STOREES25_S27_S27_EEEvvEEEEvNT_6ParamsE --------------------------
	.section	.nv.info._ZN7cutlass13device_kernelINS_4gemm6kernel13GemmUniversalIN4cute5tupleIJiiiiEEENS1_10collective13CollectiveMmaINS1_35MainloopSm100TmaUmmaWarpSpecializedILi18ELi2ELi4ENS5_IJNS4_1CILi4EEENSA_ILi1EEESC_EEEEENS5_IJNSA_ILi128EEENSA_ILi64EEESF_EEENS_12float_e5m2_tENS5_IJlSC_lEEESI_SJ_NS4_8TiledMMAINS4_8MMA_AtomIJNS4_10MMA_TraitsINS4_25SM100_MMA_F8F6F4_2x1SM_SSEJSI_SI_fSF_SG_NS4_17integral_constantINS4_4UMMA5MajorELSQ_0EEESR_NSO_INSP_7ScaleInELSS_0EEEST_EEEEEENS4_6LayoutINS5_IJSC_SC_SC_EEENS5_IJNSA_ILi0EEESY_SY_EEEEENS5_IJNS4_10UnderscoreES11_S11_EEEEENS4_18SM100_TMA_2SM_LOADENS4_14ComposedLayoutINS4_7SwizzleILi3ELi4ELi3EEENS4_18smem_ptr_flag_bitsILi8EEENSW_INS5_IJNSA_ILi8EEESF_EEENS5_IJSF_SC_EEEEEEEvNS4_8identityENS4_28SM100_TMA_2SM_LOAD_MULTICASTES1E_vS1F_EENS_8epilogue10collective18CollectiveEpilogueINS1I_23Sm100TmaWarpSpecializedILi1ELi1ELi32ELb0ELb0EEEJNS5_IJSG_SG_SF_EEENS5_IJNSW_ISG_SC_EES1O_EEESI_SJ_SI_SJ_NS1I_6fusion15FusionCallbacksIS1M_NS1Q_17LinearCombinationISI_fSI_fLNS_15FloatRoundStyleE2EEES1N_S1P_JEEENS4_5SM1004TMEM4LOAD26SM100_TMEM_LOAD_32dp32b32xENS4_13SM90_TMA_LOADENS15_INS16_ILi2ELi4ELi3EEES19_NSW_INS5_IJS1A_SG_EEENS5_IJSG_SC_EEEEEEENS4_39AutoVectorizingCopyWithAssumedAlignmentILi128EEENS4_14SM90_TMA_STOREES25_S27_S27_EEEvvEEEEvNT_6ParamsE,"",@"SHT_CUDA_INFO"
	.sectionflags	@""
	.align	4


	//----- nvinfo : EIATTR_CUDA_API_VERSION
	.align		4
        /*0000*/ 	.byte	0x04, 0x37
        /*0002*/ 	.short	(.L_31 - .L_30)
.L_30:
        /*0004*/ 	.word	0x00000082


	//----- nvinfo : EIATTR_KPARAM_INFO
	.align		4
.L_31:
        /*0008*/ 	.byte	0x04, 0x17
        /*000a*/ 	.short	(.L_33 - .L_32)
.L_32:
        /*000c*/ 	.word	0x00000000
        /*0010*/ 	.short	0x0000
        /*0012*/ 	.short	0x0000
        /*0014*/ 	.byte	0x00, 0xf0, 0x01, 0x20


	//----- nvinfo : EIATTR_AT_ENTRY_FRAGMENTS
	.align		4
.L_33:
        /*0018*/ 	.byte	0x04, 0x4f
        /*001a*/ 	.short	(.L_35 - .L_34)


	//   ....[0]....
.L_34:
        /*001c*/ 	.word	0x00000007


	//----- nvinfo : EIATTR_RESERVED_SMEM_USED
	.align		4
.L_35:
        /*0020*/ 	.byte	0x01, 0x41
	.zero		2


	//----- nvinfo : EIATTR_SPARSE_MMA_MASK
	.align		4
        /*0024*/ 	.byte	0x03, 0x50
        /*0026*/ 	.short	0x0000


	//----- nvinfo : EIATTR_TCGEN05_2CTA_USED
	.align		4
        /*0028*/ 	.byte	0x01, 0x52
	.zero		2


	//----- nvinfo : EIATTR_MAXREG_COUNT
	.align		4
        /*002c*/ 	.byte	0x03, 0x1b
        /*002e*/ 	.short	0x00ff


	//----- nvinfo : EIATTR_NUM_BARRIERS
	.align		4
        /*0030*/ 	.byte	0x02, 0x4c
        /*0032*/ 	.byte	0x07
	.zero		1


	//----- nvinfo : EIATTR_EXTERNS
	.align		4
        /*0034*/ 	.byte	0x04, 0x0f
        /*0036*/ 	.short	(.L_37 - .L_36)


	//   ....[0]....
	.align		4
.L_36:
        /*0038*/ 	.word	index@(__assertfail)


	//----- nvinfo : EIATTR_MERCURY_ISA_VERSION
	.align		4
.L_37:
        /*003c*/ 	.byte	0x03, 0x5f
        /*003e*/ 	.short	0x0101


	//----- nvinfo : EIATTR_INT_WARP_WIDE_INSTR_OFFSETS
	.align		4
        /*0040*/ 	.byte	0x04, 0x31
        /*0042*/ 	.short	(.L_39 - .L_38)


	//   ....[0]....
.L_38:
        /*0044*/ 	.word	0x00000f60


	//   ....[1]....
        /*0048*/ 	.word	0x00001010


	//   ....[2]....
        /*004c*/ 	.word	0x00004c70


	//   ....[3]....
        /*0050*/ 	.word	0x00004ca0


	//   ....[4]....
        /*0054*/ 	.word	0x00004cc0


	//   ....[5]....
        /*0058*/ 	.word	0x000058a0


	//   ....[6]....
        /*005c*/ 	.word	0x00005950


	//----- nvinfo : EIATTR_COOP_GROUP_MASK_REGIDS
	.align		4
.L_39:
        /*0060*/ 	.byte	0x04, 0x29
        /*0062*/ 	.short	(.L_41 - .L_40)


	//   ....[0]....
.L_40:
        /*0064*/ 	.word	0xffffffff


	//   ....[1]....
        /*0068*/ 	.word	0xffffffff


	//   ....[2]....
        /*006c*/ 	.word	0xffffffff


	//   ....[3]....
        /*0070*/ 	.word	0xffffffff


	//   ....[4]....
        /*0074*/ 	.word	0xffffffff


	//   ....[5]....
        /*0078*/ 	.word	0xffffffff


	//   ....[6]....
        /*007c*/ 	.word	0xffffffff


	//   ....[7]....
        /*0080*/ 	.word	0xffffffff


	//   ....[8]....
        /*0084*/ 	.word	0xffffffff


	//   ....[9]....
        /*0088*/ 	.word	0xffffffff


	//   ....[10]....
        /*008c*/ 	.word	0xffffffff


	//   ....[11]....
        /*0090*/ 	.word	0xffffffff


	//   ....[12]....
        /*0094*/ 	.word	0xffffffff


	//   ....[13]....
        /*0098*/ 	.word	0xffffffff


	//----- nvinfo : EIATTR_COOP_GROUP_INSTR_OFFSETS
	.align		4
.L_41:
        /*009c*/ 	.byte	0x04, 0x28
        /*009e*/ 	.short	(.L_43 - .L_42)


	//   ....[0]....
.L_42:
        /*00a0*/ 	.word	0x000000b0


	//   ....[1]....
        /*00a4*/ 	.word	0x00000510


	//   ....[2]....
        /*00a8*/ 	.word	0x000008d0


	//   ....[3]....
        /*00ac*/ 	.word	0x00000a10


	//   ....[4]....
        /*00b0*/ 	.word	0x00000b10


	//   ....[5]....
        /*00b4*/ 	.word	0x00000c80


	//   ....[6]....
        /*00b8*/ 	.word	0x00000e20


	//   ....[7]....
        /*00bc*/ 	.word	0x00001080


	//   ....[8]....
        /*00c0*/ 	.word	0x000023a0


	//   ....[9]....
        /*00c4*/ 	.word	0x00003a50


	//   ....[10]....
        /*00c8*/ 	.word	0x00003f20


	//   ....[11]....
        /*00cc*/ 	.word	0x00003f50


	//   ....[12]....
        /*00d0*/ 	.word	0x00004b70


	//   ....[13]....
        /*00d4*/ 	.word	0x00004d80


	//----- nvinfo : EIATTR_VRC_CTA_INIT_COUNT
	.align		4
.L_43:
        /*00d8*/ 	.byte	0x02, 0x4a
        /*00da*/ 	.byte	0x80
	.zero		1


	//----- nvinfo : EIATTR_SYSCALL_OFFSETS
	.align		4
        /*00dc*/ 	.byte	0x04, 0x46
        /*00de*/ 	.short	(.L_45 - .L_44)


	//   ....[0]....
.L_44:
        /*00e0*/ 	.word	0x000064e0


	//   ....[1]....
        /*00e4*/ 	.word	0x00006620


	//   ....[2]....
        /*00e8*/ 	.word	0x00006d60


	//----- nvinfo : EIATTR_MBARRIER_INSTR_OFFSETS
	.align		4
.L_45:
        /*00ec*/ 	.byte	0x04, 0x39
        /*00ee*/ 	.short	(.L_47 - .L_46)


	//   ....[0]....
.L_46:
        /*00f0*/ 	.word	0x00000670
        /*00f4*/ 	.word	0x000000ff
        /*00f8*/ 	.word	0x00000000
        /*00fc*/ 	.short	0x0100
        /*00fe*/ 	.byte	0x04
	.zero		1


	//   ....[1]....
        /*0100*/ 	.word	0x00000680
        /*0104*/ 	.word	0x000000ff
        /*0108*/ 	.word	0x00000090
        /*010c*/ 	.short	0x0100
        /*010e*/ 	.byte	0x04
	.zero		1


	//   ....[2]....
        /*0110*/ 	.word	0x00000690
        /*0114*/ 	.word	0x000000ff
        /*0118*/ 	.word	0x00000008
        /*011c*/ 	.short	0x0100
        /*011e*/ 	.byte	0x04
	.zero		1


	//   ....[3]....
        /*0120*/ 	.word	0x000006a0
        /*0124*/ 	.word	0x000000ff
        /*0128*/ 	.word	0x00000098
        /*012c*/ 	.short	0x0100
        /*012e*/ 	.byte	0x04
	.zero		1


	//   ....[4]....
        /*0130*/ 	.word	0x000006b0
        /*0134*/ 	.word	0x000000ff
        /*0138*/ 	.word	0x00000010
        /*013c*/ 	.short	0x0100
        /*013e*/ 	.byte	0x04
	.zero		1


	//   ....[5]....
        /*0140*/ 	.word	0x000006c0
        /*0144*/ 	.word	0x000000ff
        /*0148*/ 	.word	0x000000a0
        /*014c*/ 	.short	0x0100
        /*014e*/ 	.byte	0x04
	.zero		1


	//   ....[6]....
        /*0150*/ 	.word	0x000006d0
        /*0154*/ 	.word	0x000000ff
        /*0158*/ 	.word	0x00000018
        /*015c*/ 	.short	0x0100
        /*015e*/ 	.byte	0x04
	.zero		1


	//   ....[7]....
        /*0160*/ 	.word	0x000006e0
        /*0164*/ 	.word	0x000000ff
        /*0168*/ 	.word	0x000000a8
        /*016c*/ 	.short	0x0100
        /*016e*/ 	.byte	0x04
	.zero		1


	//   ....[8]....
        /*0170*/ 	.word	0x000006f0
        /*0174*/ 	.word	0x000000ff
        /*0178*/ 	.word	0x00000020
        /*017c*/ 	.short	0x0100
        /*017e*/ 	.byte	0x04
	.zero		1


	//   ....[9]....
        /*0180*/ 	.word	0x00000700
        /*0184*/ 	.word	0x000000ff
        /*0188*/ 	.word	0x000000b0
        /*018c*/ 	.short	0x0100
        /*018e*/ 	.byte	0x04
	.zero		1


	//   ....[10]....
        /*0190*/ 	.word	0x00000710
        /*0194*/ 	.word	0x000000ff
        /*0198*/ 	.word	0x00000028
        /*019c*/ 	.short	0x0100
        /*019e*/ 	.byte	0x04
	.zero		1


	//   ....[11]....
        /*01a0*/ 	.word	0x00000720
        /*01a4*/ 	.word	0x000000ff
        /*01a8*/ 	.word	0x000000b8
        /*01ac*/ 	.short	0x0100
        /*01ae*/ 	.byte	0x04
	.zero		1


	//   ....[12]....
        /*01b0*/ 	.word	0x00000730
        /*01b4*/ 	.word	0x000000ff
        /*01b8*/ 	.word	0x00000030
        /*01bc*/ 	.short	0x0100
        /*01be*/ 	.byte	0x04
	.zero		1


	//   ....[13]....
        /*01c0*/ 	.word	0x00000740
        /*01c4*/ 	.word	0x000000ff
        /*01c8*/ 	.word	0x000000c0
        /*01cc*/ 	.short	0x0100
        /*01ce*/ 	.byte	0x04
	.zero		1


	//   ....[14]....
        /*01d0*/ 	.word	0x00000750
        /*01d4*/ 	.word	0x000000ff
        /*01d8*/ 	.word	0x00000038
        /*01dc*/ 	.short	0x0100
        /*01de*/ 	.byte	0x04
	.zero		1


	//   ....[15]....
        /*01e0*/ 	.word	0x00000760
        /*01e4*/ 	.word	0x000000ff
        /*01e8*/ 	.word	0x000000c8
        /*01ec*/ 	.short	0x0100
        /*01ee*/ 	.byte	0x04
	.zero		1


	//   ....[16]....
        /*01f0*/ 	.word	0x00000770
        /*01f4*/ 	.word	0x000000ff
        /*01f8*/ 	.word	0x00000040
        /*01fc*/ 	.short	0x0100
        /*01fe*/ 	.byte	0x04
	.zero		1


	//   ....[17]....
        /*0200*/ 	.word	0x00000780
        /*0204*/ 	.word	0x000000ff
        /*0208*/ 	.word	0x000000d0
        /*020c*/ 	.short	0x0100
        /*020e*/ 	.byte	0x04
	.zero		1


	//   ....[18]....
        /*0210*/ 	.word	0x00000790
        /*0214*/ 	.word	0x000000ff
        /*0218*/ 	.word	0x00000048
        /*021c*/ 	.short	0x0100
        /*021e*/ 	.byte	0x04
	.zero		1


	//   ....[19]....
        /*0220*/ 	.word	0x000007a0
        /*0224*/ 	.word	0x000000ff
        /*0228*/ 	.word	0x000000d8
        /*022c*/ 	.short	0x0100
        /*022e*/ 	.byte	0x04
	.zero		1


	//   ....[20]....
        /*0230*/ 	.word	0x000007b0
        /*0234*/ 	.word	0x000000ff
        /*0238*/ 	.word	0x00000050
        /*023c*/ 	.short	0x0100
        /*023e*/ 	.byte	0x04
	.zero		1


	//   ....[21]....
        /*0240*/ 	.word	0x000007c0
        /*0244*/ 	.word	0x000000ff
        /*0248*/ 	.word	0x000000e0
        /*024c*/ 	.short	0x0100
        /*024e*/ 	.byte	0x04
	.zero		1


	//   ....[22]....
        /*0250*/ 	.word	0x000007d0
        /*0254*/ 	.word	0x000000ff
        /*0258*/ 	.word	0x00000058
        /*025c*/ 	.short	0x0100
        /*025e*/ 	.byte	0x04
	.zero		1


	//   ....[23]....
        /*0260*/ 	.word	0x000007e0
        /*0264*/ 	.word	0x000000ff
        /*0268*/ 	.word	0x000000e8
        /*026c*/ 	.short	0x0100
        /*026e*/ 	.byte	0x04
	.zero		1


	//   ....[24]....
        /*0270*/ 	.word	0x000007f0
        /*0274*/ 	.word	0x000000ff
        /*0278*/ 	.word	0x00000060
        /*027c*/ 	.short	0x0100
        /*027e*/ 	.byte	0x04
	.zero		1


	//   ....[25]....
        /*0280*/ 	.word	0x00000800
        /*0284*/ 	.word	0x000000ff
        /*0288*/ 	.word	0x000000f0
        /*028c*/ 	.short	0x0100
        /*028e*/ 	.byte	0x04
	.zero		1


	//   ....[26]....
        /*0290*/ 	.word	0x00000810
        /*0294*/ 	.word	0x000000ff
        /*0298*/ 	.word	0x00000068
        /*029c*/ 	.short	0x0100
        /*029e*/ 	.byte	0x04
	.zero		1


	//   ....[27]....
        /*02a0*/ 	.word	0x00000820
        /*02a4*/ 	.word	0x000000ff
        /*02a8*/ 	.word	0x000000f8
        /*02ac*/ 	.short	0x0100
        /*02ae*/ 	.byte	0x04
	.zero		1


	//   ....[28]....
        /*02b0*/ 	.word	0x00000830
        /*02b4*/ 	.word	0x000000ff
        /*02b8*/ 	.word	0x00000070
        /*02bc*/ 	.short	0x0100
        /*02be*/ 	.byte	0x04
	.zero		1


	//   ....[29]....
        /*02c0*/ 	.word	0x00000840
        /*02c4*/ 	.word	0x000000ff
        /*02c8*/ 	.word	0x00000100
        /*02cc*/ 	.short	0x0100
        /*02ce*/ 	.byte	0x04
	.zero		1


	//   ....[30]....
        /*02d0*/ 	.word	0x00000850
        /*02d4*/ 	.word	0x000000ff
        /*02d8*/ 	.word	0x00000078
        /*02dc*/ 	.short	0x0100
        /*02de*/ 	.byte	0x04
	.zero		1


	//   ....[31]....
        /*02e0*/ 	.word	0x00000860
        /*02e4*/ 	.word	0x000000ff
        /*02e8*/ 	.word	0x00000108
        /*02ec*/ 	.short	0x0100
        /*02ee*/ 	.byte	0x04
	.zero		1


	//   ....[32]....
        /*02f0*/ 	.word	0x00000870
        /*02f4*/ 	.word	0x000000ff
        /*02f8*/ 	.word	0x00000080
        /*02fc*/ 	.short	0x0100
        /*02fe*/ 	.byte	0x04
	.zero		1


	//   ....[33]....
        /*0300*/ 	.word	0x00000880
        /*0304*/ 	.word	0x000000ff
        /*0308*/ 	.word	0x00000110
        /*030c*/ 	.short	0x0100
        /*030e*/ 	.byte	0x04
	.zero		1


	//   ....[34]....
        /*0310*/ 	.word	0x00000890
        /*0314*/ 	.word	0x000000ff
        /*0318*/ 	.word	0x00000088
        /*031c*/ 	.short	0x0100
        /*031e*/ 	.byte	0x04
	.zero		1


	//   ....[35]....
        /*0320*/ 	.word	0x000008a0
        /*0324*/ 	.word	0x000000ff
        /*0328*/ 	.word	0x00000118
        /*032c*/ 	.short	0x0100
        /*032e*/ 	.byte	0x04
	.zero		1


	//   ....[36]....
        /*0330*/ 	.word	0x000009e0
        /*0334*/ 	.word	0x000000ff
        /*0338*/ 	.word	0x00000120
        /*033c*/ 	.short	0x0100
        /*033e*/ 	.byte	0x04
	.zero		1


	//   ....[37]....
        /*0340*/ 	.word	0x000009f0
        /*0344*/ 	.word	0x000000ff
        /*0348*/ 	.word	0x00000128
        /*034c*/ 	.short	0x0100
        /*034e*/ 	.byte	0x04
	.zero		1


	//   ....[38]....
        /*0350*/ 	.word	0x00000ae0
        /*0354*/ 	.word	0x000000ff
        /*0358*/ 	.word	0x00000130
        /*035c*/ 	.short	0x0100
        /*035e*/ 	.byte	0x06
	.zero		1


	//   ....[39]....
        /*0360*/ 	.word	0x00000af0
        /*0364*/ 	.word	0x000000ff
        /*0368*/ 	.word	0x00000138
        /*036c*/ 	.short	0x0100
        /*036e*/ 	.byte	0x06
	.zero		1


	//   ....[40]....
        /*0370*/ 	.word	0x00000c30
        /*0374*/ 	.word	0x000000ff
        /*0378*/ 	.word	0x00000140
        /*037c*/ 	.short	0x0100
        /*037e*/ 	.byte	0x06
	.zero		1


	//   ....[41]....
        /*0380*/ 	.word	0x00000c40
        /*0384*/ 	.word	0x000000ff
        /*0388*/ 	.word	0x00000150
        /*038c*/ 	.short	0x0100
        /*038e*/ 	.byte	0x06
	.zero		1


	//   ....[42]....
        /*0390*/ 	.word	0x00000c50
        /*0394*/ 	.word	0x000000ff
        /*0398*/ 	.word	0x00000148
        /*039c*/ 	.short	0x0100
        /*039e*/ 	.byte	0x06
	.zero		1


	//   ....[43]....
        /*03a0*/ 	.word	0x00000c60
        /*03a4*/ 	.word	0x000000ff
        /*03a8*/ 	.word	0x00000158
        /*03ac*/ 	.short	0x0100
        /*03ae*/ 	.byte	0x06
	.zero		1


	//   ....[44]....
        /*03b0*/ 	.word	0x00000d90
        /*03b4*/ 	.word	0x000000ff
        /*03b8*/ 	.word	0x00000160
        /*03bc*/ 	.short	0x0100
        /*03be*/ 	.byte	0x04
	.zero		1


	//   ....[45]....
        /*03c0*/ 	.word	0x00000da0
        /*03c4*/ 	.word	0x000000ff
        /*03c8*/ 	.word	0x00000180
        /*03cc*/ 	.short	0x0100
        /*03ce*/ 	.byte	0x04
	.zero		1


	//   ....[46]....
        /*03d0*/ 	.word	0x00000db0
        /*03d4*/ 	.word	0x000000ff
        /*03d8*/ 	.word	0x00000168
        /*03dc*/ 	.short	0x0100
        /*03de*/ 	.byte	0x04
	.zero		1


	//   ....[47]....
        /*03e0*/ 	.word	0x00000dc0
        /*03e4*/ 	.word	0x000000ff
        /*03e8*/ 	.word	0x00000188
        /*03ec*/ 	.short	0x0100
        /*03ee*/ 	.byte	0x04
	.zero		1


	//   ....[48]....
        /*03f0*/ 	.word	0x00000dd0
        /*03f4*/ 	.word	0x000000ff
        /*03f8*/ 	.word	0x00000170
        /*03fc*/ 	.short	0x0100
        /*03fe*/ 	.byte	0x04
	.zero		1


	//   ....[49]....
        /*0400*/ 	.word	0x00000de0
        /*0404*/ 	.word	0x000000ff
        /*0408*/ 	.word	0x00000190
        /*040c*/ 	.short	0x0100
        /*040e*/ 	.byte	0x04
	.zero		1


	//   ....[50]....
        /*0410*/ 	.word	0x00000df0
        /*0414*/ 	.word	0x000000ff
        /*0418*/ 	.word	0x00000178
        /*041c*/ 	.short	0x0100
        /*041e*/ 	.byte	0x04
	.zero		1


	//   ....[51]....
        /*0420*/ 	.word	0x00000e00
        /*0424*/ 	.word	0x000000ff
        /*0428*/ 	.word	0x00000198
        /*042c*/ 	.short	0x0100
        /*042e*/ 	.byte	0x04
	.zero		1


	//   ....[52]....
        /*0430*/ 	.word	0x00000f00
        /*0434*/ 	.word	0x000000ff
        /*0438*/ 	.word	0x000001a0
        /*043c*/ 	.short	0x0100
        /*043e*/ 	.byte	0x04
	.zero		1


	//   ....[53]....
        /*0440*/ 	.word	0x00000f10
        /*0444*/ 	.word	0x000000ff
        /*0448*/ 	.word	0x000001b0
        /*044c*/ 	.short	0x0100
        /*044e*/ 	.byte	0x04
	.zero		1


	//   ....[54]....
        /*0450*/ 	.word	0x00000f20
        /*0454*/ 	.word	0x000000ff
        /*0458*/ 	.word	0x000001a8
        /*045c*/ 	.short	0x0100
        /*045e*/ 	.byte	0x04
	.zero		1


	//   ....[55]....
        /*0460*/ 	.word	0x00000f30
        /*0464*/ 	.word	0x000000ff
        /*0468*/ 	.word	0x000001b8
        /*046c*/ 	.short	0x0100
        /*046e*/ 	.byte	0x04
	.zero		1


	//   ....[56]....
        /*0470*/ 	.word	0x00001030
        /*0474*/ 	.word	0x000000ff
        /*0478*/ 	.word	0x000001c0
        /*047c*/ 	.short	0x0100
        /*047e*/ 	.byte	0x06
	.zero		1


	//   ....[57]....
        /*0480*/ 	.word	0x00001bf0
        /*0484*/ 	.word	0x00000000
        /*0488*/ 	.word	0x000001b0
        /*048c*/ 	.short	0x010a
        /*048e*/ 	.byte	0xff
	.zero		1


	//   ....[58]....
        /*0490*/ 	.word	0x00001c20
        /*0494*/ 	.word	0x00000000
        /*0498*/ 	.word	0x000001a0
        /*049c*/ 	.short	0x0101
        /*049e*/ 	.byte	0xff
	.zero		1


	//   ....[59]....
        /*04a0*/ 	.word	0x00001cc0
        /*04a4*/ 	.word	0x000000ff
        /*04a8*/ 	.word	0x00000090
        /*04ac*/ 	.short	0x010a
        /*04ae*/ 	.byte	0x04
	.zero		1


	//   ....[60]....
        /*04b0*/ 	.word	0x00001d90
        /*04b4*/ 	.word	0x000000ff
        /*04b8*/ 	.word	0x00000090
        /*04bc*/ 	.short	0x010a
        /*04be*/ 	.byte	0x21
	.zero		1


	//   ....[61]....
        /*04c0*/ 	.word	0x00001f40
        /*04c4*/ 	.word	0x000000ff
        /*04c8*/ 	.word	0x00000090
        /*04cc*/ 	.short	0x010a
        /*04ce*/ 	.byte	0x05
	.zero		1


	//   ....[62]....
        /*04d0*/ 	.word	0x00002050
        /*04d4*/ 	.word	0x000000ff
        /*04d8*/ 	.word	0x00000138
        /*04dc*/ 	.short	0x0101
        /*04de*/ 	.byte	0x0d
	.zero		1


	//   ....[63]....
        /*04e0*/ 	.word	0x00002070
        /*04e4*/ 	.word	0x000000ff
        /*04e8*/ 	.word	0x00000090
        /*04ec*/ 	.short	0x010a
        /*04ee*/ 	.byte	0x04
	.zero		1


	//   ....[64]....
        /*04f0*/ 	.word	0x000020f0
        /*04f4*/ 	.word	0x000000ff
        /*04f8*/ 	.word	0x00000090
        /*04fc*/ 	.short	0x010a
        /*04fe*/ 	.byte	0x09
	.zero		1


	//   ....[65]....
        /*0500*/ 	.word	0x000022c0
        /*0504*/ 	.word	0x000000ff
        /*0508*/ 	.word	0x00000090
        /*050c*/ 	.short	0x010a
        /*050e*/ 	.byte	0x05
	.zero		1


	//   ....[66]....
        /*0510*/ 	.word	0x000023d0
        /*0514*/ 	.word	0x00000003
        /*0518*/ 	.word	0x00000140
        /*051c*/ 	.short	0x010a
        /*051e*/ 	.byte	0xff
	.zero		1


	//   ....[67]....
        /*0520*/ 	.word	0x00002520
        /*0524*/ 	.word	0x00000000
        /*0528*/ 	.word	0x00000000
        /*052c*/ 	.short	0x0101
        /*052e*/ 	.byte	0xff
	.zero		1


	//   ....[68]....
        /*0530*/ 	.word	0x00002ac0
        /*0534*/ 	.word	0x000000ff
        /*0538*/ 	.word	0x00000000
        /*053c*/ 	.short	0x010a
        /*053e*/ 	.byte	0x04
	.zero		1


	//   ....[69]....
        /*0540*/ 	.word	0x00002b50
        /*0544*/ 	.word	0x000000ff
        /*0548*/ 	.word	0x00000000
        /*054c*/ 	.short	0x010a
        /*054e*/ 	.byte	0x05
	.zero		1


	//   ....[70]....
        /*0550*/ 	.word	0x00002be0
        /*0554*/ 	.word	0x000000ff
        /*0558*/ 	.word	0x00000000
        /*055c*/ 	.short	0x010a
        /*055e*/ 	.byte	0x05
	.zero		1


	//   ....[71]....
        /*0560*/ 	.word	0x00002c70
        /*0564*/ 	.word	0x000000ff
        /*0568*/ 	.word	0x00000000
        /*056c*/ 	.short	0x010a
        /*056e*/ 	.byte	0x05
	.zero		1


	//   ....[72]....
        /*0570*/ 	.word	0x00002d00
        /*0574*/ 	.word	0x000000ff
        /*0578*/ 	.word	0x00000000
        /*057c*/ 	.short	0x010a
        /*057e*/ 	.byte	0x05
	.zero		1


	//   ....[73]....
        /*0580*/ 	.word	0x00002d90
        /*0584*/ 	.word	0x000000ff
        /*0588*/ 	.word	0x00000000
        /*058c*/ 	.short	0x010a
        /*058e*/ 	.byte	0x05
	.zero		1


	//   ....[74]....
        /*0590*/ 	.word	0x00002e20
        /*0594*/ 	.word	0x000000ff
        /*0598*/ 	.word	0x00000000
        /*059c*/ 	.short	0x010a
        /*059e*/ 	.byte	0x05
	.zero		1


	//   ....[75]....
        /*05a0*/ 	.word	0x00002eb0
        /*05a4*/ 	.word	0x000000ff
        /*05a8*/ 	.word	0x00000000
        /*05ac*/ 	.short	0x010a
        /*05ae*/ 	.byte	0x05
	.zero		1


	//   ....[76]....
        /*05b0*/ 	.word	0x00002f40
        /*05b4*/ 	.word	0x000000ff
        /*05b8*/ 	.word	0x00000000
        /*05bc*/ 	.short	0x010a
        /*05be*/ 	.byte	0x05
	.zero		1


	//   ....[77]....
        /*05c0*/ 	.word	0x00002fd0
        /*05c4*/ 	.word	0x000000ff
        /*05c8*/ 	.word	0x00000000
        /*05cc*/ 	.short	0x010a
        /*05ce*/ 	.byte	0x05
	.zero		1


	//   ....[78]....
        /*05d0*/ 	.word	0x00003060
        /*05d4*/ 	.word	0x000000ff
        /*05d8*/ 	.word	0x00000000
        /*05dc*/ 	.short	0x010a
        /*05de*/ 	.byte	0x05
	.zero		1


	//   ....[79]....
        /*05e0*/ 	.word	0x000030f0
        /*05e4*/ 	.word	0x000000ff
        /*05e8*/ 	.word	0x00000000
        /*05ec*/ 	.short	0x010a
        /*05ee*/ 	.byte	0x05
	.zero		1


	//   ....[80]....
        /*05f0*/ 	.word	0x00003180
        /*05f4*/ 	.word	0x000000ff
        /*05f8*/ 	.word	0x00000000
        /*05fc*/ 	.short	0x010a
        /*05fe*/ 	.byte	0x05
	.zero		1


	//   ....[81]....
        /*0600*/ 	.word	0x00003210
        /*0604*/ 	.word	0x000000ff
        /*0608*/ 	.word	0x00000000
        /*060c*/ 	.short	0x010a
        /*060e*/ 	.byte	0x05
	.zero		1


	//   ....[82]....
        /*0610*/ 	.word	0x000032a0
        /*0614*/ 	.word	0x000000ff
        /*0618*/ 	.word	0x00000000
        /*061c*/ 	.short	0x010a
        /*061e*/ 	.byte	0x05
	.zero		1


	//   ....[83]....
        /*0620*/ 	.word	0x00003330
        /*0624*/ 	.word	0x000000ff
        /*0628*/ 	.word	0x00000000
        /*062c*/ 	.short	0x010a
        /*062e*/ 	.byte	0x05
	.zero		1


	//   ....[84]....
        /*0630*/ 	.word	0x000033c0
        /*0634*/ 	.word	0x000000ff
        /*0638*/ 	.word	0x00000000
        /*063c*/ 	.short	0x010a
        /*063e*/ 	.byte	0x05
	.zero		1


	//   ....[85]....
        /*0640*/ 	.word	0x00003460
        /*0644*/ 	.word	0x00000000
        /*0648*/ 	.word	0x00000000
        /*064c*/ 	.short	0x010a
        /*064e*/ 	.byte	0xff
	.zero		1


	//   ....[86]....
        /*0650*/ 	.word	0x000035a0
        /*0654*/ 	.word	0x00000002
        /*0658*/ 	.word	0x000001a0
        /*065c*/ 	.short	0x010a
        /*065e*/ 	.byte	0xff
	.zero		1


	//   ....[87]....
        /*0660*/ 	.word	0x00003610
        /*0664*/ 	.word	0x00000002
        /*0668*/ 	.word	0x00000000
        /*066c*/ 	.short	0x0101
        /*066e*/ 	.byte	0xff
	.zero		1


	//   ....[88]....
        /*0670*/ 	.word	0x00003630
        /*0674*/ 	.word	0x000000ff
        /*0678*/ 	.word	0x00000150
        /*067c*/ 	.short	0x010a
        /*067e*/ 	.byte	0x04
	.zero		1


	//   ....[89]....
        /*0680*/ 	.word	0x00003750
        /*0684*/ 	.word	0x00000002
        /*0688*/ 	.word	0x00000140
        /*068c*/ 	.short	0x010a
        /*068e*/ 	.byte	0xff
	.zero		1


	//   ....[90]....
        /*0690*/ 	.word	0x00003850
        /*0694*/ 	.word	0x00000002
        /*0698*/ 	.word	0x00000000
        /*069c*/ 	.short	0x0101
        /*069e*/ 	.byte	0xff
	.zero		1


	//   ....[91]....
        /*06a0*/ 	.word	0x000038e0
        /*06a4*/ 	.word	0x000000ff
        /*06a8*/ 	.word	0x00000150
        /*06ac*/ 	.short	0x0106
        /*06ae*/ 	.byte	0x04
	.zero		1


	//   ....[92]....
        /*06b0*/ 	.word	0x00003900
        /*06b4*/ 	.word	0x000000ff
        /*06b8*/ 	.word	0x00000150
        /*06bc*/ 	.short	0x010a
        /*06be*/ 	.byte	0x04
	.zero		1


	//   ....[93]....
        /*06c0*/ 	.word	0x00003990
        /*06c4*/ 	.word	0x000000ff
        /*06c8*/ 	.word	0x00000150
        /*06cc*/ 	.short	0x0106
        /*06ce*/ 	.byte	0x07
	.zero		1


	//   ....[94]....
        /*06d0*/ 	.word	0x000039d0
        /*06d4*/ 	.word	0x00000000
        /*06d8*/ 	.word	0x00000150
        /*06dc*/ 	.short	0x010a
        /*06de*/ 	.byte	0xff
	.zero		1


	//   ....[95]....
        /*06e0*/ 	.word	0x00003c20
        /*06e4*/ 	.word	0x000000ff
        /*06e8*/ 	.word	0x00000008
        /*06ec*/ 	.short	0x010a
        /*06ee*/ 	.byte	0x05
	.zero		1


	//   ....[96]....
        /*06f0*/ 	.word	0x00003c40
        /*06f4*/ 	.word	0x000000ff
        /*06f8*/ 	.word	0x00000008
        /*06fc*/ 	.short	0x010a
        /*06fe*/ 	.byte	0x05
	.zero		1


	//   ....[97]....
        /*0700*/ 	.word	0x00003dd0
        /*0704*/ 	.word	0x000000ff
        /*0708*/ 	.word	0x00000008
        /*070c*/ 	.short	0x010a
        /*070e*/ 	.byte	0x05
	.zero		1


	//   ....[98]....
        /*0710*/ 	.word	0x00003df0
        /*0714*/ 	.word	0x000000ff
        /*0718*/ 	.word	0x00000008
        /*071c*/ 	.short	0x010a
        /*071e*/ 	.byte	0x05
	.zero		1


	//   ....[99]....
        /*0720*/ 	.word	0x00003eb0
        /*0724*/ 	.word	0x000000ff
        /*0728*/ 	.word	0x00000000
        /*072c*/ 	.short	0x0101
        /*072e*/ 	.byte	0x04
	.zero		1


	//   ....[100]....
        /*0730*/ 	.word	0x000041f0
        /*0734*/ 	.word	0x00000000
        /*0738*/ 	.word	0x00000140
        /*073c*/ 	.short	0x010a
        /*073e*/ 	.byte	0xff
	.zero		1


	//   ....[101]....
        /*0740*/ 	.word	0x000042b0
        /*0744*/ 	.word	0x00000000
        /*0748*/ 	.word	0x00000000
        /*074c*/ 	.short	0x0101
        /*074e*/ 	.byte	0xff
	.zero		1


	//   ....[102]....
        /*0750*/ 	.word	0x00004370
        /*0754*/ 	.word	0x000000ff
        /*0758*/ 	.word	0x00000000
        /*075c*/ 	.short	0x010a
        /*075e*/ 	.byte	0x04
	.zero		1


	//   ....[103]....
        /*0760*/ 	.word	0x00004380
        /*0764*/ 	.word	0x000000ff
        /*0768*/ 	.word	0x00000180
        /*076c*/ 	.short	0x010a
        /*076e*/ 	.byte	0x1f
	.zero		1


	//   ....[104]....
        /*0770*/ 	.word	0x00004430
        /*0774*/ 	.word	0x000000ff
        /*0778*/ 	.word	0x00000000
        /*077c*/ 	.short	0x010a
        /*077e*/ 	.byte	0x05
	.zero		1


	//   ....[105]....
        /*0780*/ 	.word	0x00004560
        /*0784*/ 	.word	0x000000ff
        /*0788*/ 	.word	0x00000000
        /*078c*/ 	.short	0x010a
        /*078e*/ 	.byte	0x04
	.zero		1


	//   ....[106]....
        /*0790*/ 	.word	0x00004860
        /*0794*/ 	.word	0x000000ff
        /*0798*/ 	.word	0x00000000
        /*079c*/ 	.short	0x010a
        /*079e*/ 	.byte	0x04
	.zero		1


	//   ....[107]....
        /*07a0*/ 	.word	0x000048f0
        /*07a4*/ 	.word	0x000000ff
        /*07a8*/ 	.word	0x00000000
        /*07ac*/ 	.short	0x010a
        /*07ae*/ 	.byte	0x05
	.zero		1


	//   ....[108]....
        /*07b0*/ 	.word	0x00004980
        /*07b4*/ 	.word	0x000000ff
        /*07b8*/ 	.word	0x00000000
        /*07bc*/ 	.short	0x010a
        /*07be*/ 	.byte	0x05
	.zero		1


	//   ....[109]....
        /*07c0*/ 	.word	0x00004a20
        /*07c4*/ 	.word	0x00000000
        /*07c8*/ 	.word	0x00000000
        /*07cc*/ 	.short	0x010a
        /*07ce*/ 	.byte	0xff
	.zero		1


	//   ....[110]....
        /*07d0*/ 	.word	0x00004a60
        /*07d4*/ 	.word	0x00000000
        /*07d8*/ 	.word	0x00000000
        /*07dc*/ 	.short	0x010a
        /*07de*/ 	.byte	0xff
	.zero		1


	//   ....[111]....
        /*07e0*/ 	.word	0x00004ad0
        /*07e4*/ 	.word	0x000000ff
        /*07e8*/ 	.word	0x00000000
        /*07ec*/ 	.short	0x0101
        /*07ee*/ 	.byte	0x04
	.zero		1


	//   ....[112]....
        /*07f0*/ 	.word	0x00004b10
        /*07f4*/ 	.word	0x000000ff
        /*07f8*/ 	.word	0x000001c0
        /*07fc*/ 	.short	0x010a
        /*07fe*/ 	.byte	0x1a
	.zero		1


	//   ....[113]....
        /*0800*/ 	.word	0x00004b60
        /*0804*/ 	.word	0x000000ff
        /*0808*/ 	.word	0x00000000
        /*080c*/ 	.short	0x0101
        /*080e*/ 	.byte	0x04
	.zero		1


	//   ....[114]....
        /*0810*/ 	.word	0x00005020
        /*0814*/ 	.word	0x00000003
        /*0818*/ 	.word	0x00000140
        /*081c*/ 	.short	0x010a
        /*081e*/ 	.byte	0xff
	.zero		1


	//   ....[115]....
        /*0820*/ 	.word	0x00005190
        /*0824*/ 	.word	0x00000000
        /*0828*/ 	.word	0x00000000
        /*082c*/ 	.short	0x0101
        /*082e*/ 	.byte	0xff
	.zero		1


	//   ....[116]....
        /*0830*/ 	.word	0x00005650
        /*0834*/ 	.word	0x000000ff
        /*0838*/ 	.word	0x00000138
        /*083c*/ 	.short	0x010a
        /*083e*/ 	.byte	0x11
	.zero		1


	//   ....[117]....
        /*0840*/ 	.word	0x000057e0
        /*0844*/ 	.word	0x000000ff
        /*0848*/ 	.word	0x00000128
        /*084c*/ 	.short	0x010a
        /*084e*/ 	.byte	0x11
	.zero		1


	//   ....[118]....
        /*0850*/ 	.word	0x000059f0
        /*0854*/ 	.word	0x000000ff
        /*0858*/ 	.word	0x00000120
        /*085c*/ 	.short	0x010b
        /*085e*/ 	.byte	0x11
	.zero		1


	//   ....[119]....
        /*0860*/ 	.word	0x00005a00
        /*0864*/ 	.word	0x000000ff
        /*0868*/ 	.word	0x00000000
        /*086c*/ 	.short	0x0101
        /*086e*/ 	.byte	0x22
	.zero		1


	//   ....[120]....
        /*0870*/ 	.word	0x00005a40
        /*0874*/ 	.word	0x00000000
        /*0878*/ 	.word	0x00000128
        /*087c*/ 	.short	0x010a
        /*087e*/ 	.byte	0xff
	.zero		1


	//   ....[121]....
        /*0880*/ 	.word	0x00005db0
        /*0884*/ 	.word	0x00000003
        /*0888*/ 	.word	0x00000140
        /*088c*/ 	.short	0x010a
        /*088e*/ 	.byte	0xff
	.zero		1


	//   ....[122]....
        /*0890*/ 	.word	0x00005f30
        /*0894*/ 	.word	0x00000000
        /*0898*/ 	.word	0x00000000
        /*089c*/ 	.short	0x0101
        /*089e*/ 	.byte	0xff
	.zero		1


	//   ....[123]....
        /*08a0*/ 	.word	0x00006990
        /*08a4*/ 	.word	0x000000ff
        /*08a8*/ 	.word	0x00000120
        /*08ac*/ 	.short	0x010a
        /*08ae*/ 	.byte	0x2c
	.zero		1


	//   ....[124]....
        /*08b0*/ 	.word	0x000069a0
        /*08b4*/ 	.word	0x00000052
        /*08b8*/ 	.word	0x00000160
        /*08bc*/ 	.short	0x010a
        /*08be*/ 	.byte	0xff
	.zero		1


	//   ....[125]....
        /*08c0*/ 	.word	0x00006af0
        /*08c4*/ 	.word	0x000000ff
        /*08c8*/ 	.word	0x00000120
        /*08cc*/ 	.short	0x010a
        /*08ce*/ 	.byte	0x2c
	.zero		1


	//   ....[126]....
        /*08d0*/ 	.word	0x00006be0
        /*08d4*/ 	.word	0x000000ff
        /*08d8*/ 	.word	0x00000000
        /*08dc*/ 	.short	0x0101
        /*08de*/ 	.byte	0x04
	.zero		1


	//   ....[127]....
        /*08e0*/ 	.word	0x00006c40
        /*08e4*/ 	.word	0x00000052
        /*08e8*/ 	.word	0x00000160
        /*08ec*/ 	.short	0x010a
        /*08ee*/ 	.byte	0xff
	.zero		1


	//   ....[128]....
        /*08f0*/ 	.word	0x00007020
        /*08f4*/ 	.word	0x00000052
        /*08f8*/ 	.word	0x00000000
        /*08fc*/ 	.short	0x0101
        /*08fe*/ 	.byte	0xff
	.zero		1


	//   ....[129]....
        /*0900*/ 	.word	0x00007870
        /*0904*/ 	.word	0x00000000
        /*0908*/ 	.word	0x000001b0
        /*090c*/ 	.short	0x010a
        /*090e*/ 	.byte	0xff
	.zero		1


	//   ....[130]....
        /*0910*/ 	.word	0x000078d0
        /*0914*/ 	.word	0x00000000
        /*0918*/ 	.word	0x00000090
        /*091c*/ 	.short	0x010a
        /*091e*/ 	.byte	0xff
	.zero		1


	//   ....[131]....
        /*0920*/ 	.word	0x00007930
        /*0924*/ 	.word	0x00000000
        /*0928*/ 	.word	0x00000090
        /*092c*/ 	.short	0x010a
        /*092e*/ 	.byte	0xff
	.zero		1


	//   ....[132]....
        /*0930*/ 	.word	0x00007980
        /*0934*/ 	.word	0x00000003
        /*0938*/ 	.word	0x00000140
        /*093c*/ 	.short	0x010a
        /*093e*/ 	.byte	0xff
	.zero		1


	//   ....[133]....
        /*0940*/ 	.word	0x000079e0
        /*0944*/ 	.word	0x00000000
        /*0948*/ 	.word	0x00000000
        /*094c*/ 	.short	0x010a
        /*094e*/ 	.byte	0xff
	.zero		1


	//   ....[134]....
        /*0950*/ 	.word	0x00007a40
        /*0954*/ 	.word	0x00000000
        /*0958*/ 	.word	0x00000000
        /*095c*/ 	.short	0x010a
        /*095e*/ 	.byte	0xff
	.zero		1


	//   ....[135]....
        /*0960*/ 	.word	0x00007aa0
        /*0964*/ 	.word	0x00000000
        /*0968*/ 	.word	0x00000000
        /*096c*/ 	.short	0x010a
        /*096e*/ 	.byte	0xff
	.zero		1


	//   ....[136]....
        /*0970*/ 	.word	0x00007b00
        /*0974*/ 	.word	0x00000000
        /*0978*/ 	.word	0x00000000
        /*097c*/ 	.short	0x010a
        /*097e*/ 	.byte	0xff
	.zero		1


	//   ....[137]....
        /*0980*/ 	.word	0x00007b60
        /*0984*/ 	.word	0x00000000
        /*0988*/ 	.word	0x00000000
        /*098c*/ 	.short	0x010a
        /*098e*/ 	.byte	0xff
	.zero		1


	//   ....[138]....
        /*0990*/ 	.word	0x00007bc0
        /*0994*/ 	.word	0x00000000
        /*0998*/ 	.word	0x00000000
        /*099c*/ 	.short	0x010a
        /*099e*/ 	.byte	0xff
	.zero		1


	//   ....[139]....
        /*09a0*/ 	.word	0x00007c20
        /*09a4*/ 	.word	0x00000000
        /*09a8*/ 	.word	0x00000000
        /*09ac*/ 	.short	0x010a
        /*09ae*/ 	.byte	0xff
	.zero		1


	//   ....[140]....
        /*09b0*/ 	.word	0x00007c80
        /*09b4*/ 	.word	0x00000000
        /*09b8*/ 	.word	0x00000000
        /*09bc*/ 	.short	0x010a
        /*09be*/ 	.byte	0xff
	.zero		1


	//   ....[141]....
        /*09c0*/ 	.word	0x00007ce0
        /*09c4*/ 	.word	0x00000000
        /*09c8*/ 	.word	0x00000000
        /*09cc*/ 	.short	0x010a
        /*09ce*/ 	.byte	0xff
	.zero		1


	//   ....[142]....
        /*09d0*/ 	.word	0x00007d40
        /*09d4*/ 	.word	0x00000000
        /*09d8*/ 	.word	0x00000000
        /*09dc*/ 	.short	0x010a
        /*09de*/ 	.byte	0xff
	.zero		1


	//   ....[143]....
        /*09e0*/ 	.word	0x00007da0
        /*09e4*/ 	.word	0x00000000
        /*09e8*/ 	.word	0x00000000
        /*09ec*/ 	.short	0x010a
        /*09ee*/ 	.byte	0xff
	.zero		1


	//   ....[144]....
        /*09f0*/ 	.word	0x00007e00
        /*09f4*/ 	.word	0x00000000
        /*09f8*/ 	.word	0x00000000
        /*09fc*/ 	.short	0x010a
        /*09fe*/ 	.byte	0xff
	.zero		1


	//   ....[145]....
        /*0a00*/ 	.word	0x00007e60
        /*0a04*/ 	.word	0x00000000
        /*0a08*/ 	.word	0x00000000
        /*0a0c*/ 	.short	0x010a
        /*0a0e*/ 	.byte	0xff
	.zero		1


	//   ....[146]....
        /*0a10*/ 	.word	0x00007ec0
        /*0a14*/ 	.word	0x00000000
        /*0a18*/ 	.word	0x00000000
        /*0a1c*/ 	.short	0x010a
        /*0a1e*/ 	.byte	0xff
	.zero		1


	//   ....[147]....
        /*0a20*/ 	.word	0x00007f20
        /*0a24*/ 	.word	0x00000000
        /*0a28*/ 	.word	0x00000000
        /*0a2c*/ 	.short	0x010a
        /*0a2e*/ 	.byte	0xff
	.zero		1


	//   ....[148]....
        /*0a30*/ 	.word	0x00007f80
        /*0a34*/ 	.word	0x00000000
        /*0a38*/ 	.word	0x00000000
        /*0a3c*/ 	.short	0x010a
        /*0a3e*/ 	.byte	0xff
	.zero		1


	//   ....[149]....
        /*0a40*/ 	.word	0x00007fe0
        /*0a44*/ 	.word	0x00000000
        /*0a48*/ 	.word	0x00000000
        /*0a4c*/ 	.short	0x010a
        /*0a4e*/ 	.byte	0xff
	.zero		1


	//   ....[150]....
        /*0a50*/ 	.word	0x00008030
        /*0a54*/ 	.word	0x00000002
        /*0a58*/ 	.word	0x000001a0
        /*0a5c*/ 	.short	0x010a
        /*0a5e*/ 	.byte	0xff
	.zero		1


	//   ....[151]....
        /*0a60*/ 	.word	0x00008090
        /*0a64*/ 	.word	0x00000002
        /*0a68*/ 	.word	0x00000150
        /*0a6c*/ 	.short	0x010a
        /*0a6e*/ 	.byte	0xff
	.zero		1


	//   ....[152]....
        /*0a70*/ 	.word	0x000080e0
        /*0a74*/ 	.word	0x00000002
        /*0a78*/ 	.word	0x00000140
        /*0a7c*/ 	.short	0x010a
        /*0a7e*/ 	.byte	0xff
	.zero		1


	//   ....[153]....
        /*0a80*/ 	.word	0x00008140
        /*0a84*/ 	.word	0x00000000
        /*0a88*/ 	.word	0x00000150
        /*0a8c*/ 	.short	0x010a
        /*0a8e*/ 	.byte	0xff
	.zero		1


	//   ....[154]....
        /*0a90*/ 	.word	0x000081a0
        /*0a94*/ 	.word	0x00000005
        /*0a98*/ 	.word	0x00000008
        /*0a9c*/ 	.short	0x010a
        /*0a9e*/ 	.byte	0xff
	.zero		1


	//   ....[155]....
        /*0aa0*/ 	.word	0x00008290
        /*0aa4*/ 	.word	0x00000000
        /*0aa8*/ 	.word	0x00000008
        /*0aac*/ 	.short	0x010a
        /*0aae*/ 	.byte	0xff
	.zero		1


	//   ....[156]....
        /*0ab0*/ 	.word	0x000082e0
        /*0ab4*/ 	.word	0x00000000
        /*0ab8*/ 	.word	0x00000140
        /*0abc*/ 	.short	0x010a
        /*0abe*/ 	.byte	0xff
	.zero		1


	//   ....[157]....
        /*0ac0*/ 	.word	0x00008340
        /*0ac4*/ 	.word	0x00000000
        /*0ac8*/ 	.word	0x00000180
        /*0acc*/ 	.short	0x010a
        /*0ace*/ 	.byte	0xff
	.zero		1


	//   ....[158]....
        /*0ad0*/ 	.word	0x000083a0
        /*0ad4*/ 	.word	0x00000000
        /*0ad8*/ 	.word	0x00000000
        /*0adc*/ 	.short	0x010a
        /*0ade*/ 	.byte	0xff
	.zero		1


	//   ....[159]....
        /*0ae0*/ 	.word	0x00008400
        /*0ae4*/ 	.word	0x00000000
        /*0ae8*/ 	.word	0x00000000
        /*0aec*/ 	.short	0x010a
        /*0aee*/ 	.byte	0xff
	.zero		1


	//   ....[160]....
        /*0af0*/ 	.word	0x00008460
        /*0af4*/ 	.word	0x00000000
        /*0af8*/ 	.word	0x00000000
        /*0afc*/ 	.short	0x010a
        /*0afe*/ 	.byte	0xff
	.zero		1


	//   ....[161]....
        /*0b00*/ 	.word	0x000084c0
        /*0b04*/ 	.word	0x00000000
        /*0b08*/ 	.word	0x00000000
        /*0b0c*/ 	.short	0x010a
        /*0b0e*/ 	.byte	0xff
	.zero		1


	//   ....[162]....
        /*0b10*/ 	.word	0x00008520
        /*0b14*/ 	.word	0x00000000
        /*0b18*/ 	.word	0x000001c0
        /*0b1c*/ 	.short	0x010a
        /*0b1e*/ 	.byte	0xff
	.zero		1


	//   ....[163]....
        /*0b20*/ 	.word	0x00008570
        /*0b24*/ 	.word	0x00000003
        /*0b28*/ 	.word	0x00000140
        /*0b2c*/ 	.short	0x010a
        /*0b2e*/ 	.byte	0xff
	.zero		1


	//   ....[164]....
        /*0b30*/ 	.word	0x000085d0
        /*0b34*/ 	.word	0x00000000
        /*0b38*/ 	.word	0x00000138
        /*0b3c*/ 	.short	0x010a
        /*0b3e*/ 	.byte	0xff
	.zero		1


	//   ....[165]....
        /*0b40*/ 	.word	0x00008630
        /*0b44*/ 	.word	0x00000000
        /*0b48*/ 	.word	0x00000128
        /*0b4c*/ 	.short	0x010a
        /*0b4e*/ 	.byte	0xff
	.zero		1


	//   ....[166]....
        /*0b50*/ 	.word	0x00008680
        /*0b54*/ 	.word	0x00000003
        /*0b58*/ 	.word	0x00000140
        /*0b5c*/ 	.short	0x010a
        /*0b5e*/ 	.byte	0xff
	.zero		1


	//   ....[167]....
        /*0b60*/ 	.word	0x000086e0
        /*0b64*/ 	.word	0x00000000
        /*0b68*/ 	.word	0x00000120
        /*0b6c*/ 	.short	0x010a
        /*0b6e*/ 	.byte	0xff
	.zero		1


	//   ....[168]....
        /*0b70*/ 	.word	0x00008730
        /*0b74*/ 	.word	0x00000052
        /*0b78*/ 	.word	0x00000160
        /*0b7c*/ 	.short	0x010a
        /*0b7e*/ 	.byte	0xff
	.zero		1


	//----- nvinfo : EIATTR_NUM_MBARRIERS
	.align		4
.L_47:
        /*0b80*/ 	.byte	0x03, 0x38
        /*0b82*/ 	.short	0x0039


	//----- nvinfo : EIATTR_EXIT_INSTR_OFFSETS
	.align		4
        /*0b84*/ 	.byte	0x04, 0x1c
        /*0b86*/ 	.short	(.L_49 - .L_48)


	//   ....[0]....
.L_48:
        /*0b88*/ 	.word	0x00003490


	//   ....[1]....
        /*0b8c*/ 	.word	0x000039a0


	//   ....[2]....
        /*0b90*/ 	.word	0x00003a00


	//   ....[3]....
        /*0b94*/ 	.word	0x00004d90


	//   ....[4]....
        /*0b98*/ 	.word	0x00005a70


	//   ....[5]....
        /*0b9c*/ 	.word	0x00005ab0


	//   ....[6]....
        /*0ba0*/ 	.word	0x00007860


	//----- nvinfo : EIATTR_MAX_THREADS
	.align		4
.L_49:
        /*0ba4*/ 	.byte	0x04, 0x05
        /*0ba6*/ 	.short	(.L_51 - .L_50)
.L_50:
        /*0ba8*/ 	.word	0x00000100
        /*0bac*/ 	.word	0x00000001
        /*0bb0*/ 	.word	0x00000001


	//----- nvinfo : EIATTR_CRS_STACK_SIZE
	.align		4
.L_51:
        /*0bb4*/ 	.byte	0x04, 0x1e
        /*0bb6*/ 	.short	(.L_53 - .L_52)
.L_52:
        /*0bb8*/ 	.word	0x00000000


	//----- nvinfo : EIATTR_CBANK_PARAM_SIZE
	.align		4
.L_53:
        /*0bbc*/ 	.byte	0x03, 0x19
        /*0bbe*/ 	.short	0x0800


	//----- nvinfo : EIATTR_PARAM_CBANK
	.align		4
        /*0bc0*/ 	.byte	0x04, 0x0a
        /*0bc2*/ 	.short	(.L_55 - .L_54)
	.align		4
.L_54:
        /*0bc4*/ 	.word	index@(.nv.constant0._ZN7cutlass13device_kernelINS_4gemm6kernel13GemmUniversalIN4cute5tupleIJiiiiEEENS1_10collective13CollectiveMmaINS1_35MainloopSm100TmaUmmaWarpSpecializedILi18ELi2ELi4ENS5_IJNS4_1CILi4EEENSA_ILi1EEESC_EEEEENS5_IJNSA_ILi128EEENSA_ILi64EEESF_EEENS_12float_e5m2_tENS5_IJlSC_lEEESI_SJ_NS4_8TiledMMAINS4_8MMA_AtomIJNS4_10MMA_TraitsINS4_25SM100_MMA_F8F6F4_2x1SM_SSEJSI_SI_fSF_SG_NS4_17integral_constantINS4_4UMMA5MajorELSQ_0EEESR_NSO_INSP_7ScaleInELSS_0EEEST_EEEEEENS4_6LayoutINS5_IJSC_SC_SC_EEENS5_IJNSA_ILi0EEESY_SY_EEEEENS5_IJNS4_10UnderscoreES11_S11_EEEEENS4_18SM100_TMA_2SM_LOADENS4_14ComposedLayoutINS4_7SwizzleILi3ELi4ELi3EEENS4_18smem_ptr_flag_bitsILi8EEENSW_INS5_IJNSA_ILi8EEESF_EEENS5_IJSF_SC_EEEEEEEvNS4_8identityENS4_28SM100_TMA_2SM_LOAD_MULTICASTES1E_vS1F_EENS_8epilogue10collective18CollectiveEpilogueINS1I_23Sm100TmaWarpSpecializedILi1ELi1ELi32ELb0ELb0EEEJNS5_IJSG_SG_SF_EEENS5_IJNSW_ISG_SC_EES1O_EEESI_SJ_SI_SJ_NS1I_6fusion15FusionCallbacksIS1M_NS1Q_17LinearCombinationISI_fSI_fLNS_15FloatRoundStyleE2EEES1N_S1P_JEEENS4_5SM1004TMEM4LOAD26SM100_TMEM_LOAD_32dp32b32xENS4_13SM90_TMA_LOADENS15_INS16_ILi2ELi4ELi3EEES19_NSW_INS5_IJS1A_SG_EEENS5_IJSG_SC_EEEEEEENS4_39AutoVectorizingCopyWithAssumedAlignmentILi128EEENS4_14SM90_TMA_STOREES25_S27_S27_EEEvvEEEEvNT_6ParamsE)
        /*0bc8*/ 	.short	0x0380
        /*0bca*/ 	.short	0x0800


	//----- nvinfo : EIATTR_SW_WAR
	.align		4
.L_55:
        /*0bcc*/ 	.byte	0x04, 0x36
        /*0bce*/ 	.short	(.L_57 - .L_56)
.L_56:
        /*0bd0*/ 	.word	0x00000008
.L_57:


//--------------------- .nv.callgraph             --------------------------
	.section	.nv.callgraph,"",@"SHT_CUDA_CALLGRAPH"
	.align	4
	.sectionentsize	8
	.align		4
        /*0000*/ 	.word	0x00000000
	.align		4
        /*0004*/ 	.word	0xffffffff
	.align		4
        /*0008*/ 	.word	index@(_ZN7cutlass13device_kernelINS_4gemm6kernel13GemmUniversalIN4cute5tupleIJiiiiEEENS1_10collective13CollectiveMmaINS1_35MainloopSm100TmaUmmaWarpSpecializedILi18ELi2ELi4ENS5_IJNS4_1CILi4EEENSA_ILi1EEESC_EEEEENS5_IJNSA_ILi128EEENSA_ILi64EEESF_EEENS_12float_e5m2_tENS5_IJlSC_lEEESI_SJ_NS4_8TiledMMAINS4_8MMA_AtomIJNS4_10MMA_TraitsINS4_25SM100_MMA_F8F6F4_2x1SM_SSEJSI_SI_fSF_SG_NS4_17integral_constantINS4_4UMMA5MajorELSQ_0EEESR_NSO_INSP_7ScaleInELSS_0EEEST_EEEEEENS4_6LayoutINS5_IJSC_SC_SC_EEENS5_IJNSA_ILi0EEESY_SY_EEEEENS5_IJNS4_10UnderscoreES11_S11_EEEEENS4_18SM100_TMA_2SM_LOADENS4_14ComposedLayoutINS4_7SwizzleILi3ELi4ELi3EEENS4_18smem_ptr_flag_bitsILi8EEENSW_INS5_IJNSA_ILi8EEESF_EEENS5_IJSF_SC_EEEEEEEvNS4_8identityENS4_28SM100_TMA_2SM_LOAD_MULTICASTES1E_vS1F_EENS_8epilogue10collective18CollectiveEpilogueINS1I_23Sm100TmaWarpSpecializedILi1ELi1ELi32ELb0ELb0EEEJNS5_IJSG_SG_SF_EEENS5_IJNSW_ISG_SC_EES1O_EEESI_SJ_SI_SJ_NS1I_6fusion15FusionCallbacksIS1M_NS1Q_17LinearCombinationISI_fSI_fLNS_15FloatRoundStyleE2EEES1N_S1P_JEEENS4_5SM1004TMEM4LOAD26SM100_TMEM_LOAD_32dp32b32xENS4_13SM90_TMA_LOADENS15_INS16_ILi2ELi4ELi3EEES19_NSW_INS5_IJS1A_SG_EEENS5_IJSG_SC_EEEEEEENS4_39AutoVectorizingCopyWithAssumedAlignmentILi128EEENS4_14SM90_TMA_STOREES25_S27_S27_EEEvvEEEEvNT_6ParamsE)
	.align		4
        /*000c*/ 	.word	index@(__assertfail)
	.align		4
        /*0010*/ 	.word	0x00000000
	.align		4
        /*0014*/ 	.word	0xfffffffe
	.align		4
        /*0018*/ 	.word	0x00000000
	.align		4
        /*001c*/ 	.word	0xfffffffd
	.align		4
        /*0020*/ 	.word	0x00000000
	.align		4
        /*0024*/ 	.word	0xfffffffc


//--------------------- .nv.constant4             --------------------------
	.section	.nv.constant4,"a",@progbits
	.align	8
	.align		8
.nv.constant4:
        /*0000*/ 	.dword	__assertfail
	.align		8
        /*0008*/ 	.dword	__unnamed_1
	.align		8
        /*0010*/ 	.dword	__unnamed_2
	.align		8
        /*0018*/ 	.dword	_ZN40_INTERNAL_88816af5_4_k_cu_b6ecbe19_342484cuda3std3__45__cpo5beginE
	.align		8
        /*0020*/ 	.dword	_ZN40_INTERNAL_88816af5_4_k_cu_b6ecbe19_342484cuda3std3__45__cpo3endE
	.align		8
        /*0028*/ 	.dword	_ZN40_INTERNAL_88816af5_4_k_cu_b6ecbe19_342484cuda3std3__45__cpo6cbeginE
	.align		8
        /*0030*/ 	.dword	_ZN40_INTERNAL_88816af5_4_k_cu_b6ecbe19_342484cuda3std3__45__cpo4cendE
	.align		8
        /*0038*/ 	.dword	_ZN40_INTERNAL_88816af5_4_k_cu_b6ecbe19_342484cuda3std3__442_GLOBAL__N__88816af5_4_k_cu_b6ecbe19_342486ignoreE
	.align		8
        /*0040*/ 	.dword	_ZN40_INTERNAL_88816af5_4_k_cu_b6ecbe19_342484cuda3std3__419piecewise_constructE
	.align		8
        /*0048*/ 	.dword	_ZN40_INTERNAL_88816af5_4_k_cu_b6ecbe19_342484cuda3std3__48in_placeE
	.align		8
        /*0050*/ 	.dword	_ZN40_INTERNAL_88816af5_4_k_cu_b6ecbe19_342484cuda3std6ranges3__45__cpo4swapE
	.align		8
        /*0058*/ 	.dword	_ZN40_INTERNAL_88816af5_4_k_cu_b6ecbe19_342484cuda3std6ranges3__45__cpo9iter_moveE
	.align		8
        /*0060*/ 	.dword	_ZN40_INTERNAL_88816af5_4_k_cu_b6ecbe19_342484cute7productE
	.align		8
        /*0068*/ 	.dword	_ZN40_INTERNAL_88816af5_4_k_cu_b6ecbe19_342484cute1_E
	.align		8
        /*0070*/ 	.dword	$str$25
	.align		8
        /*0078*/ 	.dword	$str$26
	.align		8
        /*0080*/ 	.dword	$str$27
	.align		8
        /*0088*/ 	.dword	$str$28


//--------------------- .text._ZN7cutlass13device_kernelINS_4gemm6kernel13GemmUniversalIN4cute5tupleIJiiiiEEENS1_10collective13CollectiveMmaINS1_35MainloopSm100TmaUmmaWarpSpecializedILi18ELi2ELi4ENS5_IJNS4_1CILi4EEENSA_ILi1EEESC_EEEEENS5_IJNSA_ILi128EEENSA_ILi64EEESF_EEENS_12float_e5m2_tENS5_IJlSC_lEEESI_SJ_NS4_8TiledMMAINS4_8MMA_AtomIJNS4_10MMA_TraitsINS4_25SM100_MMA_F8F6F4_2x1SM_SSEJSI_SI_fSF_SG_NS4_17integral_constantINS4_4UMMA5MajorELSQ_0EEESR_NSO_INSP_7ScaleInELSS_0EEEST_EEEEEENS4_6LayoutINS5_IJSC_SC_SC_EEENS5_IJNSA_ILi0EEESY_SY_EEEEENS5_IJNS4_10UnderscoreES11_S11_EEEEENS4_18SM100_TMA_2SM_LOADENS4_14ComposedLayoutINS4_7SwizzleILi3ELi4ELi3EEENS4_18smem_ptr_flag_bitsILi8EEENSW_INS5_IJNSA_ILi8EEESF_EEENS5_IJSF_SC_EEEEEEEvNS4_8identityENS4_28SM100_TMA_2SM_LOAD_MULTICASTES1E_vS1F_EENS_8epilogue10collective18CollectiveEpilogueINS1I_23Sm100TmaWarpSpecializedILi1ELi1ELi32ELb0ELb0EEEJNS5_IJSG_SG_SF_EEENS5_IJNSW_ISG_SC_EES1O_EEESI_SJ_SI_SJ_NS1I_6fusion15FusionCallbacksIS1M_NS1Q_17LinearCombinationISI_fSI_fLNS_15FloatRoundStyleE2EEES1N_S1P_JEEENS4_5SM1004TMEM4LOAD26SM100_TMEM_LOAD_32dp32b32xENS4_13SM90_TMA_LOADENS15_INS16_ILi2ELi4ELi3EEES19_NSW_INS5_IJS1A_SG_EEENS5_IJSG_SC_EEEEEEENS4_39AutoVectorizingCopyWithAssumedAlignmentILi128EEENS4_14SM90_TMA_STOREES25_S27_S27_EEEvvEEEEvNT_6ParamsE --------------------------
	.section	.text._ZN7cutlass13device_kernelINS_4gemm6kernel13GemmUniversalIN4cute5tupleIJiiiiEEENS1_10collective13CollectiveMmaINS1_35MainloopSm100TmaUmmaWarpSpecializedILi18ELi2ELi4ENS5_IJNS4_1CILi4EEENSA_ILi1EEESC_EEEEENS5_IJNSA_ILi128EEENSA_ILi64EEESF_EEENS_12float_e5m2_tENS5_IJlSC_lEEESI_SJ_NS4_8TiledMMAINS4_8MMA_AtomIJNS4_10MMA_TraitsINS4_25SM100_MMA_F8F6F4_2x1SM_SSEJSI_SI_fSF_SG_NS4_17integral_constantINS4_4UMMA5MajorELSQ_0EEESR_NSO_INSP_7ScaleInELSS_0EEEST_EEEEEENS4_6LayoutINS5_IJSC_SC_SC_EEENS5_IJNSA_ILi0EEESY_SY_EEEEENS5_IJNS4_10UnderscoreES11_S11_EEEEENS4_18SM100_TMA_2SM_LOADENS4_14ComposedLayoutINS4_7SwizzleILi3ELi4ELi3EEENS4_18smem_ptr_flag_bitsILi8EEENSW_INS5_IJNSA_ILi8EEESF_EEENS5_IJSF_SC_EEEEEEEvNS4_8identityENS4_28SM100_TMA_2SM_LOAD_MULTICASTES1E_vS1F_EENS_8epilogue10collective18CollectiveEpilogueINS1I_23Sm100TmaWarpSpecializedILi1ELi1ELi32ELb0ELb0EEEJNS5_IJSG_SG_SF_EEENS5_IJNSW_ISG_SC_EES1O_EEESI_SJ_SI_SJ_NS1I_6fusion15FusionCallbacksIS1M_NS1Q_17LinearCombinationISI_fSI_fLNS_15FloatRoundStyleE2EEES1N_S1P_JEEENS4_5SM1004TMEM4LOAD26SM100_TMEM_LOAD_32dp32b32xENS4_13SM90_TMA_LOADENS15_INS16_ILi2ELi4ELi3EEES19_NSW_INS5_IJS1A_SG_EEENS5_IJSG_SC_EEEEEEENS4_39AutoVectorizingCopyWithAssumedAlignmentILi128EEENS4_14SM90_TMA_STOREES25_S27_S27_EEEvvEEEEvNT_6ParamsE,"ax",@progbits
	.align	128
.text._ZN7cutlass13device_kernelINS_4gemm6kernel13GemmUniversalIN4cute5tupleIJiiiiEEENS1_10collective13CollectiveMmaINS1_35MainloopSm100TmaUmmaWarpSpecializedILi18ELi2ELi4ENS5_IJNS4_1CILi4EEENSA_ILi1EEESC_EEEEENS5_IJNSA_ILi128EEENSA_ILi64EEESF_EEENS_12float_e5m2_tENS5_IJlSC_lEEESI_SJ_NS4_8TiledMMAINS4_8MMA_AtomIJNS4_10MMA_TraitsINS4_25SM100_MMA_F8F6F4_2x1SM_SSEJSI_SI_fSF_SG_NS4_17integral_constantINS4_4UMMA5MajorELSQ_0EEESR_NSO_INSP_7ScaleInELSS_0EEEST_EEEEEENS4_6LayoutINS5_IJSC_SC_SC_EEENS5_IJNSA_ILi0EEESY_SY_EEEEENS5_IJNS4_10UnderscoreES11_S11_EEEEENS4_18SM100_TMA_2SM_LOADENS4_14ComposedLayoutINS4_7SwizzleILi3ELi4ELi3EEENS4_18smem_ptr_flag_bitsILi8EEENSW_INS5_IJNSA_ILi8EEESF_EEENS5_IJSF_SC_EEEEEEEvNS4_8identityENS4_28SM100_TMA_2SM_LOAD_MULTICASTES1E_vS1F_EENS_8epilogue10collective18CollectiveEpilogueINS1I_23Sm100TmaWarpSpecializedILi1ELi1ELi32ELb0ELb0EEEJNS5_IJSG_SG_SF_EEENS5_IJNSW_ISG_SC_EES1O_EEESI_SJ_SI_SJ_NS1I_6fusion15FusionCallbacksIS1M_NS1Q_17LinearCombinationISI_fSI_fLNS_15FloatRoundStyleE2EEES1N_S1P_JEEENS4_5SM1004TMEM4LOAD26SM100_TMEM_LOAD_32dp32b32xENS4_13SM90_TMA_LOADENS15_INS16_ILi2ELi4ELi3EEES19_NSW_INS5_IJS1A_SG_EEENS5_IJSG_SC_EEEEEEENS4_39AutoVectorizingCopyWithAssumedAlignmentILi128EEENS4_14SM90_TMA_STOREES25_S27_S27_EEEvvEEEEvNT_6ParamsE:
        .type           _ZN7cutlass13device_kernelINS_4gemm6kernel13GemmUniversalIN4cute5tupleIJiiiiEEENS1_10collective13CollectiveMmaINS1_35MainloopSm100TmaUmmaWarpSpecializedILi18ELi2ELi4ENS5_IJNS4_1CILi4EEENSA_ILi1EEESC_EEEEENS5_IJNSA_ILi128EEENSA_ILi64EEESF_EEENS_12float_e5m2_tENS5_IJlSC_lEEESI_SJ_NS4_8TiledMMAINS4_8MMA_AtomIJNS4_10MMA_TraitsINS4_25SM100_MMA_F8F6F4_2x1SM_SSEJSI_SI_fSF_SG_NS4_17integral_constantINS4_4UMMA5MajorELSQ_0EEESR_NSO_INSP_7ScaleInELSS_0EEEST_EEEEEENS4_6LayoutINS5_IJSC_SC_SC_EEENS5_IJNSA_ILi0EEESY_SY_EEEEENS5_IJNS4_10UnderscoreES11_S11_EEEEENS4_18SM100_TMA_2SM_LOADENS4_14ComposedLayoutINS4_7SwizzleILi3ELi4ELi3EEENS4_18smem_ptr_flag_bitsILi8EEENSW_INS5_IJNSA_ILi8EEESF_EEENS5_IJSF_SC_EEEEEEEvNS4_8identityENS4_28SM100_TMA_2SM_LOAD_MULTICASTES1E_vS1F_EENS_8epilogue10collective18CollectiveEpilogueINS1I_23Sm100TmaWarpSpecializedILi1ELi1ELi32ELb0ELb0EEEJNS5_IJSG_SG_SF_EEENS5_IJNSW_ISG_SC_EES1O_EEESI_SJ_SI_SJ_NS1I_6fusion15FusionCallbacksIS1M_NS1Q_17LinearCombinationISI_fSI_fLNS_15FloatRoundStyleE2EEES1N_S1P_JEEENS4_5SM1004TMEM4LOAD26SM100_TMEM_LOAD_32dp32b32xENS4_13SM90_TMA_LOADENS15_INS16_ILi2ELi4ELi3EEES19_NSW_INS5_IJS1A_SG_EEENS5_IJSG_SC_EEEEEEENS4_39AutoVectorizingCopyWithAssumedAlignmentILi128EEENS4_14SM90_TMA_STOREES25_S27_S27_EEEvvEEEEvNT_6ParamsE,@function
        .size           _ZN7cutlass13device_kernelINS_4gemm6kernel13GemmUniversalIN4cute5tupleIJiiiiEEENS1_10collective13CollectiveMmaINS1_35MainloopSm100TmaUmmaWarpSpecializedILi18ELi2ELi4ENS5_IJNS4_1CILi4EEENSA_ILi1EEESC_EEEEENS5_IJNSA_ILi128EEENSA_ILi64EEESF_EEENS_12float_e5m2_tENS5_IJlSC_lEEESI_SJ_NS4_8TiledMMAINS4_8MMA_AtomIJNS4_10MMA_TraitsINS4_25SM100_MMA_F8F6F4_2x1SM_SSEJSI_SI_fSF_SG_NS4_17integral_constantINS4_4UMMA5MajorELSQ_0EEESR_NSO_INSP_7ScaleInELSS_0EEEST_EEEEEENS4_6LayoutINS5_IJSC_SC_SC_EEENS5_IJNSA_ILi0EEESY_SY_EEEEENS5_IJNS4_10UnderscoreES11_S11_EEEEENS4_18SM100_TMA_2SM_LOADENS4_14ComposedLayoutINS4_7SwizzleILi3ELi4ELi3EEENS4_18smem_ptr_flag_bitsILi8EEENSW_INS5_IJNSA_ILi8EEESF_EEENS5_IJSF_SC_EEEEEEEvNS4_8identityENS4_28SM100_TMA_2SM_LOAD_MULTICASTES1E_vS1F_EENS_8epilogue10collective18CollectiveEpilogueINS1I_23Sm100TmaWarpSpecializedILi1ELi1ELi32ELb0ELb0EEEJNS5_IJSG_SG_SF_EEENS5_IJNSW_ISG_SC_EES1O_EEESI_SJ_SI_SJ_NS1I_6fusion15FusionCallbacksIS1M_NS1Q_17LinearCombinationISI_fSI_fLNS_15FloatRoundStyleE2EEES1N_S1P_JEEENS4_5SM1004TMEM4LOAD26SM100_TMEM_LOAD_32dp32b32xENS4_13SM90_TMA_LOADENS15_INS16_ILi2ELi4ELi3EEES19_NSW_INS5_IJS1A_SG_EEENS5_IJSG_SC_EEEEEEENS4_39AutoVectorizingCopyWithAssumedAlignmentILi128EEENS4_14SM90_TMA_STOREES25_S27_S27_EEEvvEEEEvNT_6ParamsE,(.L_x_192 - _ZN7cutlass13device_kernelINS_4gemm6kernel13GemmUniversalIN4cute5tupleIJiiiiEEENS1_10collective13CollectiveMmaINS1_35MainloopSm100TmaUmmaWarpSpecializedILi18ELi2ELi4ENS5_IJNS4_1CILi4EEENSA_ILi1EEESC_EEEEENS5_IJNSA_ILi128EEENSA_ILi64EEESF_EEENS_12float_e5m2_tENS5_IJlSC_lEEESI_SJ_NS4_8TiledMMAINS4_8MMA_AtomIJNS4_10MMA_TraitsINS4_25SM100_MMA_F8F6F4_2x1SM_SSEJSI_SI_fSF_SG_NS4_17integral_constantINS4_4UMMA5MajorELSQ_0EEESR_NSO_INSP_7ScaleInELSS_0EEEST_EEEEEENS4_6LayoutINS5_IJSC_SC_SC_EEENS5_IJNSA_ILi0EEESY_SY_EEEEENS5_IJNS4_10UnderscoreES11_S11_EEEEENS4_18SM100_TMA_2SM_LOADENS4_14ComposedLayoutINS4_7SwizzleILi3ELi4ELi3EEENS4_18smem_ptr_flag_bitsILi8EEENSW_INS5_IJNSA_ILi8EEESF_EEENS5_IJSF_SC_EEEEEEEvNS4_8identityENS4_28SM100_TMA_2SM_LOAD_MULTICASTES1E_vS1F_EENS_8epilogue10collective18CollectiveEpilogueINS1I_23Sm100TmaWarpSpecializedILi1ELi1ELi32ELb0ELb0EEEJNS5_IJSG_SG_SF_EEENS5_IJNSW_ISG_SC_EES1O_EEESI_SJ_SI_SJ_NS1I_6fusion15FusionCallbacksIS1M_NS1Q_17LinearCombinationISI_fSI_fLNS_15FloatRoundStyleE2EEES1N_S1P_JEEENS4_5SM1004TMEM4LOAD26SM100_TMEM_LOAD_32dp32b32xENS4_13SM90_TMA_LOADENS15_INS16_ILi2ELi4ELi3EEES19_NSW_INS5_IJS1A_SG_EEENS5_IJSG_SC_EEEEEEENS4_39AutoVectorizingCopyWithAssumedAlignmentILi128EEENS4_14SM90_TMA_STOREES25_S27_S27_EEEvvEEEEvNT_6ParamsE)
        .other          _ZN7cutlass13device_kernelINS_4gemm6kernel13GemmUniversalIN4cute5tupleIJiiiiEEENS1_10collective13CollectiveMmaINS1_35MainloopSm100TmaUmmaWarpSpecializedILi18ELi2ELi4ENS5_IJNS4_1CILi4EEENSA_ILi1EEESC_EEEEENS5_IJNSA_ILi128EEENSA_ILi64EEESF_EEENS_12float_e5m2_tENS5_IJlSC_lEEESI_SJ_NS4_8TiledMMAINS4_8MMA_AtomIJNS4_10MMA_TraitsINS4_25SM100_MMA_F8F6F4_2x1SM_SSEJSI_SI_fSF_SG_NS4_17integral_constantINS4_4UMMA5MajorELSQ_0EEESR_NSO_INSP_7ScaleInELSS_0EEEST_EEEEEENS4_6LayoutINS5_IJSC_SC_SC_EEENS5_IJNSA_ILi0EEESY_SY_EEEEENS5_IJNS4_10UnderscoreES11_S11_EEEEENS4_18SM100_TMA_2SM_LOADENS4_14ComposedLayoutINS4_7SwizzleILi3ELi4ELi3EEENS4_18smem_ptr_flag_bitsILi8EEENSW_INS5_IJNSA_ILi8EEESF_EEENS5_IJSF_SC_EEEEEEEvNS4_8identityENS4_28SM100_TMA_2SM_LOAD_MULTICASTES1E_vS1F_EENS_8epilogue10collective18CollectiveEpilogueINS1I_23Sm100TmaWarpSpecializedILi1ELi1ELi32ELb0ELb0EEEJNS5_IJSG_SG_SF_EEENS5_IJNSW_ISG_SC_EES1O_EEESI_SJ_SI_SJ_NS1I_6fusion15FusionCallbacksIS1M_NS1Q_17LinearCombinationISI_fSI_fLNS_15FloatRoundStyleE2EEES1N_S1P_JEEENS4_5SM1004TMEM4LOAD26SM100_TMEM_LOAD_32dp32b32xENS4_13SM90_TMA_LOADENS15_INS16_ILi2ELi4ELi3EEES19_NSW_INS5_IJS1A_SG_EEENS5_IJSG_SC_EEEEEEENS4_39AutoVectorizingCopyWithAssumedAlignmentILi128EEENS4_14SM90_TMA_STOREES25_S27_S27_EEEvvEEEEvNT_6ParamsE,@"STO_CUDA_ENTRY STV_DEFAULT"
_ZN7cutlass13device_kernelINS_4gemm6kernel13GemmUniversalIN4cute5tupleIJiiiiEEENS1_10collective13CollectiveMmaINS1_35MainloopSm100TmaUmmaWarpSpecializedILi18ELi2ELi4ENS5_IJNS4_1CILi4EEENSA_ILi1EEESC_EEEEENS5_IJNSA_ILi128EEENSA_ILi64EEESF_EEENS_12float_e5m2_tENS5_IJlSC_lEEESI_SJ_NS4_8TiledMMAINS4_8MMA_AtomIJNS4_10MMA_TraitsINS4_25SM100_MMA_F8F6F4_2x1SM_SSEJSI_SI_fSF_SG_NS4_17integral_constantINS4_4UMMA5MajorELSQ_0EEESR_NSO_INSP_7ScaleInELSS_0EEEST_EEEEEENS4_6LayoutINS5_IJSC_SC_SC_EEENS5_IJNSA_ILi0EEESY_SY_EEEEENS5_IJNS4_10UnderscoreES11_S11_EEEEENS4_18SM100_TMA_2SM_LOADENS4_14ComposedLayoutINS4_7SwizzleILi3ELi4ELi3EEENS4_18smem_ptr_flag_bitsILi8EEENSW_INS5_IJNSA_ILi8EEESF_EEENS5_IJSF_SC_EEEEEEEvNS4_8identityENS4_28SM100_TMA_2SM_LOAD_MULTICASTES1E_vS1F_EENS_8epilogue10collective18CollectiveEpilogueINS1I_23Sm100TmaWarpSpecializedILi1ELi1ELi32ELb0ELb0EEEJNS5_IJSG_SG_SF_EEENS5_IJNSW_ISG_SC_EES1O_EEESI_SJ_SI_SJ_NS1I_6fusion15FusionCallbacksIS1M_NS1Q_17LinearCombinationISI_fSI_fLNS_15FloatRoundStyleE2EEES1N_S1P_JEEENS4_5SM1004TMEM4LOAD26SM100_TMEM_LOAD_32dp32b32xENS4_13SM90_TMA_LOADENS15_INS16_ILi2ELi4ELi3EEES19_NSW_INS5_IJS1A_SG_EEENS5_IJSG_SC_EEEEEEENS4_39AutoVectorizingCopyWithAssumedAlignmentILi128EEENS4_14SM90_TMA_STOREES25_S27_S27_EEEvvEEEEvNT_6ParamsE:
[----:B------:R-:W1:Y:S01]  /*0000*/  LDC R1, c[0x0][0x37c] ;  /* 0x0000df00ff017b82 */ /* 0x000e620000000800 */
[----:B------:R-:W2:Y:S01]  /*0010*/  S2R R69, SR_TID.X ;  /* 0x0000000000457919 */ /* 0x000ea20000002100 */
[----:B------:R-:W3:Y:S06]  /*0020*/  LDCU.64 UR8, c[0x0][0x890] ;  /* 0x00011200ff0877ac */ /* 0x000eec0008000a00 */
[----:B------:R-:W4:Y:S01]  /*0030*/  S2UR UR4, SR_CgaCtaId ;  /* 0x00000000000479c3 */ /* 0x000f220000008800 */
[----:B------:R-:W-:Y:S02]  /*0040*/  PRMT R80, RZ, 0x7610, R80 ;  /* 0x00007610ff507816 */ /* 0x000fe40000000050 */
[----:B------:R-:W-:Y:S01]  /*0050*/  ELECT P1, URZ, PT ;  /* 0x0000000000ff782f */ /* 0x000fe20003820000 */
[----:B---3--:R-:W-:-:S04]  /*0060*/  UISETP.NE.U32.AND UP0, UPT, UR8, URZ, UPT ;  /* 0x000000ff0800728c */ /* 0x008fc8000bf05070 */
[----:B------:R-:W-:Y:S02]  /*0070*/  UISETP.NE.AND.EX UP0, UPT, UR9, URZ, UPT, UP0 ;  /* 0x000000ff0900728c */ /* 0x000fe4000bf05300 */
[----:B----4-:R-:W-:Y:S02]  /*0080*/  ULOP3.LUT UR48, UR4, 0x1, URZ, 0xc0, !UPT ;  /* 0x0000000104307892 */ /* 0x010fe4000f8ec0ff */
[----:B------:R-:W-:Y:S01]  /*0090*/  ULOP3.LUT UR47, UR4, 0x1, URZ, 0x3c, !UPT ;  /* 0x00000001042f7892 */ /* 0x000fe2000f8e3cff */
[----:B--2---:R-:W-:-:S05]  /*00a0*/  SHF.R.U32.HI R81, RZ, 0x5, R69 ;  /* 0x00000005ff517819 */ /* 0x004fca0000011645 */
[----:B------:R-:W2:Y:S02]  /*00b0*/  SHFL.IDX PT, R0, R81, RZ, 0x1f ;  /* 0x00001fff51007589 */ /* 0x000ea400000e0000 */
[----:B--2---:R-:W-:Y:S01]  /*00c0*/  R2UR UR13, R0 ;  /* 0x00000000000d72ca */ /* 0x004fe200000e0000 */
[----:B-1----:R-:W-:-:S14]  /*00d0*/  BRA.U UP0, `(.L_x_0) ;  /* 0x0000000100307547 */ /* 0x002fdc000b800000 */
[----:B------:R-:W1:Y:S02]  /*00e0*/  LDCU.64 UR4, c[0x0][0x888] ;  /* 0x00011100ff0477ac */ /* 0x000e640008000a00 */
[----:B-1----:R-:W-:-:S04]  /*00f0*/  UISETP.NE.U32.AND UP0, UPT, UR4, URZ, UPT ;  /* 0x000000ff0400728c */ /* 0x002fc8000bf05070 */
[----:B------:R-:W-:-:S09]  /*0100*/  UISETP.NE.AND.EX UP0, UPT, UR5, URZ, UPT, UP0 ;  /* 0x000000ff0500728c */ /* 0x000fd2000bf05300 */
[----:B------:R-:W-:Y:S05]  /*0110*/  BRA.U !UP0, `(.L_x_1) ;  /* 0x0000000108147547 */ /* 0x000fea000b800000 */
[----:B------:R-:W1:Y:S01]  /*0120*/  LDC.64 R2, c[0x0][0x888] ;  /* 0x00022200ff027b82 */ /* 0x000e620000000a00 */
[----:B------:R-:W1:Y:S02]  /*0130*/  LDCU.64 UR4, c[0x0][0x358] ;  /* 0x00006b00ff0477ac */ /* 0x000e640008000a00 */
[----:B-1----:R1:W5:Y:S01]  /*0140*/  LDG.E R39, desc[UR4][R2.64] ;  /* 0x0000000402277981 */ /* 0x002362000c1e1900 */
[----:B------:R-:W-:Y:S01]  /*0150*/  HFMA2 R80, -RZ, RZ, 0, 5.9604644775390625e-08 ;  /* 0x00000001ff507431 */ /* 0x000fe200000001ff */
[----:B------:R-:W-:Y:S05]  /*0160*/  BRA `(.L_x_0) ;  /* 0x00000000000c7947 */ /* 0x000fea0003800000 */
.L_x_1:
[----:B------:R-:W1:Y:S01]  /*0170*/  LDCU UR4, c[0x0][0x880] ;  /* 0x00011000ff0477ac */ /* 0x000e620008000800 */
[----:B------:R-:W-:Y:S01]  /*0180*/  HFMA2 R80, -RZ, RZ, 0, 5.9604644775390625e-08 ;  /* 0x00000001ff507431 */ /* 0x000fe200000001ff */
[----:B-1----:R-:W-:-:S07]  /*0190*/  MOV R39, UR4 ;  /* 0x0000000400277c02 */ /* 0x002fce0008000f00 */
.L_x_0:
[----:B------:R-:W2:Y:S02]  /*01a0*/  LDCU.64 UR4, c[0x0][0x8b0] ;  /* 0x00011600ff0477ac */ /* 0x000ea40008000a00 */
[----:B--2---:R-:W-:-:S04]  /*01b0*/  UISETP.NE.U32.AND UP0, UPT, UR4, URZ, UPT ;  /* 0x000000ff0400728c */ /* 0x004fc8000bf05070 */
[----:B------:R-:W-:-:S09]  /*01c0*/  UISETP.NE.AND.EX UP0, UPT, UR5, URZ, UPT, UP0 ;  /* 0x000000ff0500728c */ /* 0x000fd2000bf05300 */
[----:B------:R-:W-:Y:S05]  /*01d0*/  BRA.U UP0, `(.L_x_2) ;  /* 0x0000000100287547 */ /* 0x000fea000b800000 */
[----:B------:R-:W2:Y:S02]  /*01e0*/  LDCU.64 UR4, c[0x0][0x8a8] ;  /* 0x00011500ff0477ac */ /* 0x000ea40008000a00 */
[----:B--2---:R-:W-:-:S04]  /*01f0*/  UISETP.NE.U32.AND UP0, UPT, UR4, URZ, UPT ;  /* 0x000000ff0400728c */ /* 0x004fc8000bf05070 */
[----:B------:R-:W-:-:S09]  /*0200*/  UISETP.NE.AND.EX UP0, UPT, UR5, URZ, UPT, UP0 ;  /* 0x000000ff0500728c */ /* 0x000fd2000bf05300 */
[----:B------:R-:W-:Y:S05]  /*0210*/  BRA.U !UP0, `(.L_x_3) ;  /* 0x0000000108107547 */ /* 0x000fea000b800000 */
[----:B-1----:R-:W1:Y:S01]  /*0220*/  LDC.64 R2, c[0x0][0x8a8] ;  /* 0x00022a00ff027b82 */ /* 0x002e620000000a00 */
[----:B------:R-:W1:Y:S02]  /*0230*/  LDCU.64 UR4, c[0x0][0x358] ;  /* 0x00006b00ff0477ac */ /* 0x000e640008000a00 */
[----:B-1----:R2:W5:Y:S01]  /*0240*/  LDG.E R38, desc[UR4][R2.64] ;  /* 0x0000000402267981 */ /* 0x002562000c1e1900 */
[----:B------:R-:W-:Y:S05]  /*0250*/  BRA `(.L_x_2) ;  /* 0x0000000000087947 */ /* 0x000fea0003800000 */
.L_x_3:
[----:B------:R-:W2:Y:S02]  /*0260*/  LDCU UR4, c[0x0][0x8a0] ;  /* 0x00011400ff0477ac */ /* 0x000ea40008000800 */
[----:B--2---:R-:W-:Y:S02]  /*0270*/  MOV R38, UR4 ;  /* 0x0000000400267c02 */ /* 0x004fe40008000f00 */
.L_x_2:
[----:B------:R-:W-:Y:S01]  /*0280*/  IMAD.U32 R0, RZ, RZ, UR13 ;  /* 0x0000000dff007e24 */ /* 0x000fe2000f8e00ff */
[----:B------:R-:W-:Y:S04]  /*0290*/  BSSY.RECONVERGENT B0, `(.L_x_4) ;  /* 0x000000c000007945 */ /* 0x000fe80003800200 */
[C---:B------:R-:W-:Y:S02]  /*02a0*/  ISETP.NE.OR P2, PT, R0.reuse, 0x1, !P1 ;  /* 0x000000010000780c */ /* 0x040fe40004f45670 */
[----:B------:R-:W-:-:S11]  /*02b0*/  ISETP.NE.OR P0, PT, R0, 0x3, !P1 ;  /* 0x000000030000780c */ /* 0x000fd60004f05670 */
[----:B------:R-:W-:Y:S05]  /*02c0*/  @P2 BRA `(.L_x_5) ;  /* 0x0000000000202947 */ /* 0x000fea0003800000 */
[----:B------:R-:W3:Y:S02]  /*02d0*/  LDCU.64 UR4, c[0x0][0x348] ;  /* 0x00006900ff0477ac */ /* 0x000ee40008000a00 */
[----:B---3--:R-:W-:Y:S02]  /*02e0*/  UIADD3 UR6, UP1, UPT, UR4, 0x80, URZ ;  /* 0x0000008004067890 */ /* 0x008fe4000ff3e0ff */
[----:B------:R-:W-:Y:S02]  /*02f0*/  UIADD3 UR4, UP0, UPT, UR4, 0x180, URZ ;  /* 0x0000018004047890 */ /* 0x000fe4000ff1e0ff */
[----:B------:R-:W-:Y:S02]  /*0300*/  UIADD3.X UR7, UPT, UPT, URZ, UR5, URZ, UP1, !UPT ;  /* 0x00000005ff077290 */ /* 0x000fe40008ffe4ff */
[----:B------:R-:W-:-:S07]  /*0310*/  UIADD3.X UR5, UPT, UPT, URZ, UR5, URZ, UP0, !UPT ;  /* 0x00000005ff057290 */ /* 0x000fce00087fe4ff */
[----:B------:R3:W-:Y:S02]  /*0320*/  UTMACCTL.PF [UR6] ;  /* 0x00000000060079b9 */ /* 0x0007e40008040000 */
[----:B------:R3:W-:Y:S02]  /*0330*/  UTMACCTL.PF [UR4] ;  /* 0x00000000040079b9 */ /* 0x0007e40008040000 */
[----:B---3--:R-:W-:Y:S01]  /*0340*/  NOP ;  /* 0x0000000000007918 */ /* 0x008fe20000000000 */
.L_x_5:
[----:B------:R-:W-:Y:S05]  /*0350*/  BSYNC.RECONVERGENT B0 ;  /* 0x0000000000007941 */ /* 0x000fea0003800200 */
.L_x_4:
[----:B------:R-:W-:Y:S04]  /*0360*/  BSSY.RECONVERGENT B0, `(.L_x_6) ;  /* 0x000000a000007945 */ /* 0x000fe80003800200 */
        /* <DEDUP_REMOVED lines=9> */
.L_x_7:
[----:B------:R-:W-:Y:S05]  /*0400*/  BSYNC.RECONVERGENT B0 ;  /* 0x0000000000007941 */ /* 0x000fea0003800200 */
.L_x_6:
[----:B------:R-:W3:Y:S01]  /*0410*/  LDCU.64 UR4, c[0x0][0x888] ;  /* 0x00011100ff0477ac */ /* 0x000ee20008000a00 */
[----:B------:R-:W-:Y:S02]  /*0420*/  UISETP.EQ.U32.AND UP2, UPT, UR8, URZ, UPT ;  /* 0x000000ff0800728c */ /* 0x000fe4000bf42070 */
[----:B------:R-:W-:Y:S02]  /*0430*/  UPLOP3.LUT UP4, UPT, UPT, UPT, UPT, 0x80, 0x8 ;  /* 0x000000000008789c */ /* 0x000fe40003f8f070 */
[----:B---3--:R-:W-:-:S04]  /*0440*/  UISETP.NE.U32.AND UP0, UPT, UR4, URZ, UPT ;  /* 0x000000ff0400728c */ /* 0x008fc8000bf05070 */
[----:B------:R-:W-:-:S04]  /*0450*/  UISETP.NE.AND.EX UP1, UPT, UR5, URZ, UPT, UP0 ;  /* 0x000000ff0500728c */ /* 0x000fc8000bf25300 */
[----:B------:R-:W-:-:S04]  /*0460*/  UISETP.EQ.OR.EX UP3, UPT, UR9, URZ, !UP1, UP2 ;  /* 0x000000ff0900728c */ /* 0x000fc8000cf62720 */
[----:B------:R-:W-:-:S05]  /*0470*/  UP2UR UR60, UPR, URZ, 0x8 ;  /* 0x00000008ff3c7883 */ /* 0x000fca0008000000 */
[----:B------:R-:W-:Y:S07]  /*0480*/  BRA.U !UP3, `(.L_x_8) ;  /* 0x000000010b207547 */ /* 0x000fee000b800000 */
[----:B------:R-:W-:Y:S01]  /*0490*/  UISETP.NE.U32.AND UP2, UPT, UR8, URZ, UPT ;  /* 0x000000ff0800728c */ /* 0x000fe2000bf45070 */
[----:B-----5:R-:W-:Y:S01]  /*04a0*/  FSETP.NEU.AND P0, PT, R39, RZ, PT ;  /* 0x000000ff2700720b */ /* 0x020fe20003f0d000 */
[----:B------:R-:W-:Y:S02]  /*04b0*/  USEL UR4, URZ, 0xffffffff, UP1 ;  /* 0xffffffffff047887 */ /* 0x000fe40008800000 */
[----:B------:R-:W-:-:S10]  /*04c0*/  UISETP.NE.AND.EX UP2, UPT, UR9, URZ, UPT, UP2 ;  /* 0x000000ff0900728c */ /* 0x000fd4000bf45320 */
[----:B------:R-:W-:Y:S01]  /*04d0*/  VOTEU.ANY UP0, P0 ;  /* 0x0000000000ff7886 */ /* 0x000fe20000000100 */
[----:B------:R-:W-:-:S04]  /*04e0*/  @!UP2 USEL UR4, URZ, 0xffffffff, UP0 ;  /* 0xffffffffff04a887 */ /* 0x000fc80008000000 */
[----:B------:R-:W-:-:S04]  /*04f0*/  ULOP3.LUT UR4, UR4, 0x1, URZ, 0xc0, !UPT ;  /* 0x0000000104047892 */ /* 0x000fc8000f8ec0ff */
[----:B------:R-:W-:-:S11]  /*0500*/  UISETP.NE.U32.AND UP4, UPT, UR4, 0x1, UPT ;  /* 0x000000010400788c */ /* 0x000fd6000bf85070 */
.L_x_8:
[----:B------:R-:W3:Y:S01]  /*0510*/  SHFL.IDX PT, R0, R81, RZ, 0x1f ;  /* 0x00001fff51007589 */ /* 0x000ee200000e0000 */
[----:B------:R-:W-:-:S04]  /*0520*/  UISETP.NE.AND UP0, UPT, UR13, 0x2, UPT ;  /* 0x000000020d00788c */ /* 0x000fc8000bf05270 */
[----:B------:R-:W-:Y:S02]  /*0530*/  UISETP.EQ.AND UP2, UPT, UR48, URZ, !UP0 ;  /* 0x000000ff3000728c */ /* 0x000fe4000c742270 */
[----:B------:R-:W-:-:S04]  /*0540*/  USEL UR43, URZ, 0x1, UP0 ;  /* 0x00000001ff2b7887 */ /* 0x000fc80008000000 */
[----:B------:R-:W-:Y:S02]  /*0550*/  PLOP3.LUT P3, PT, P1, PT, UP2, 0x80, 0x8 ;  /* 0x000000000008781c */ /* 0x000fe40000f6f028 */
[----:B---3--:R-:W-:-:S13]  /*0560*/  ISETP.NE.AND P0, PT, R0, RZ, PT ;  /* 0x000000ff0000720c */ /* 0x008fda0003f05270 */
[----:B------:R-:W-:Y:S05]  /*0570*/  @P0 BRA `(.L_x_9) ;  /* 0x0000000000d40947 */ /* 0x000fea0003800000 */
[----:B------:R-:W-:Y:S01]  /*0580*/  ELECT P0, URZ, PT ;  /* 0x0000000000ff782f */ /* 0x000fe20003800000 */
[----:B------:R-:W-:-:S12]  /*0590*/  BSSY.RECONVERGENT B0, `(.L_x_9) ;  /* 0x0000033000007945 */ /* 0x000fd80003800200 */
[----:B------:R-:W-:Y:S05]  /*05a0*/  @!P0 BRA `(.L_x_10) ;  /* 0x0000000000c48947 */ /* 0x000fea0003800000 */
[----:B------:R-:W3:Y:S01]  /*05b0*/  S2UR UR5, SR_CgaCtaId ;  /* 0x00000000000579c3 */ /* 0x000ee20000008800 */
[----:B------:R-:W-:Y:S01]  /*05c0*/  UMOV UR4, 0x400 ;  /* 0x0000040000047882 */ /* 0x000fe20000000000 */
[----:B------:R-:W-:Y:S01]  /*05d0*/  UMOV UR8, 0x1 ;  /* 0x0000000100087882 */ /* 0x000fe20000000000 */
[----:B------:R-:W-:Y:S01]  /*05e0*/  UMOV UR6, 0x2 ;  /* 0x0000000200067882 */ /* 0x000fe20000000000 */
[----:B------:R-:W-:-:S04]  /*05f0*/  UIADD3 UR8, UPT, UPT, -UR8, 0x100000, URZ ;  /* 0x0010000008087890 */ /* 0x000fc8000fffe1ff */
[----:B------:R-:W-:Y:S02]  /*0600*/  USHF.L.U32 UR9, UR8, 0xb, URZ ;  /* 0x0000000b08097899 */ /* 0x000fe400080006ff */
[----:B------:R-:W-:Y:S02]  /*0610*/  USHF.L.U32 UR8, UR8, 0x1, URZ ;  /* 0x0000000108087899 */ /* 0x000fe400080006ff */
[----:B------:R-:W-:-:S04]  /*0620*/  UIADD3 UR6, UPT, UPT, -UR6, 0x100000, URZ ;  /* 0x0010000006067890 */ /* 0x000fc8000fffe1ff */
[----:B------:R-:W-:Y:S02]  /*0630*/  USHF.L.U32 UR7, UR6, 0xb, URZ ;  /* 0x0000000b06077899 */ /* 0x000fe400080006ff */
[----:B------:R-:W-:Y:S02]  /*0640*/  USHF.L.U32 UR6, UR6, 0x1, URZ ;  /* 0x0000000106067899 */ /* 0x000fe400080006ff */
[----:B---3--:R-:W-:Y:S01]  /*0650*/  ULEA UR4, UR5, UR4, 0x18 ;  /* 0x0000000405047291 */ /* 0x008fe2000f8ec0ff */
[----:B------:R-:W3:Y:S11]  /*0660*/  FENCE.VIEW.ASYNC.S ;  /* 0x00000000000073c6 */ /* 0x000ef60000000000 */
[----:B---3--:R3:W4:Y:S01]  /*0670*/  SYNCS.EXCH.64 URZ, [UR4], UR8 ;  /* 0x0000000804ff75b2 */ /* 0x0087220008000100 */
[----:B------:R3:W1:Y:S01]  /*0680*/  SYNCS.EXCH.64 URZ, [UR4+0x90], UR6 ;  /* 0x0000900604ff75b2 */ /* 0x0006620008000100 */
        /* <DEDUP_REMOVED lines=33> */
[----:B------:R3:W1:Y:S02]  /*08a0*/  SYNCS.EXCH.64 URZ, [UR4+0x118], UR6 ;  /* 0x0001180604ff75b2 */ /* 0x0006640008000100 */
[----:B---34-:R-:W-:Y:S01]  /*08b0*/  NOP ;  /* 0x0000000000007918 */ /* 0x018fe20000000000 */
.L_x_10:
[----:B------:R-:W-:Y:S05]  /*08c0*/  BSYNC.RECONVERGENT B0 ;  /* 0x0000000000007941 */ /* 0x000fea0003800200 */
.L_x_9:
[----:B------:R-:W3:Y:S01]  /*08d0*/  SHFL.IDX PT, R0, R81, RZ, 0x1f ;  /* 0x00001fff51007589 */ /* 0x000ee200000e0000 */
[----:B------:R-:W-:Y:S01]  /*08e0*/  NOP ;  /* 0x0000000000007918 */ /* 0x000fe20000000000 */
[----:B---3--:R-:W-:-:S13]  /*08f0*/  ISETP.NE.AND P0, PT, R0, 0x1, PT ;  /* 0x000000010000780c */ /* 0x008fda0003f05270 */
[----:B------:R-:W-:Y:S05]  /*0900*/  @P0 BRA `(.L_x_11) ;  /* 0x0000000000400947 */ /* 0x000fea0003800000 */
        /* <DEDUP_REMOVED lines=9> */
[----:B------:R-:W-:Y:S01]  /*09a0*/  USHF.L.U32 UR6, UR6, 0x1, URZ ;  /* 0x0000000106067899 */ /* 0x000fe200080006ff */
[----:B------:R-:W-:Y:S01]  /*09b0*/  ELECT P0, URZ, PT ;  /* 0x0000000000ff782f */ /* 0x000fe20003800000 */
[----:B---3--:R-:W-:Y:S01]  /*09c0*/  ULEA UR4, UR5, UR4, 0x18 ;  /* 0x0000000405047291 */ /* 0x008fe2000f8ec0ff */
[----:B------:R-:W3:Y:S11]  /*09d0*/  FENCE.VIEW.ASYNC.S ;  /* 0x00000000000073c6 */ /* 0x000ef60000000000 */
[----:B---3--:R3:W4:Y:S01]  /*09e0*/  SYNCS.EXCH.64 URZ, [UR4+0x120], UR8 ;  /* 0x0001200804ff75b2 */ /* 0x0087220008000100 */
[----:B------:R3:W1:Y:S01]  /*09f0*/  SYNCS.EXCH.64 URZ, [UR4+0x128], UR6 ;  /* 0x0001280604ff75b2 */ /* 0x0006620008000100 */
[----:B------:R-:W-:Y:S01]  /*0a00*/  NOP ;  /* 0x0000000000007918 */ /* 0x000fe20000000000 */
.L_x_11:
[----:B------:R-:W2:Y:S01]  /*0a10*/  SHFL.IDX PT, R0, R81, RZ, 0x1f ;  /* 0x00001fff51007589 */ /* 0x000ea200000e0000 */
[----:B------:R-:W-:Y:S01]  /*0a20*/  NOP ;  /* 0x0000000000007918 */ /* 0x000fe20000000000 */
[----:B--2---:R-:W-:-:S13]  /*0a30*/  ISETP.NE.AND P0, PT, R0, 0x3, PT ;  /* 0x000000030000780c */ /* 0x004fda0003f05270 */
[----:B------:R-:W-:Y:S05]  /*0a40*/  @P0 BRA `(.L_x_12) ;  /* 0x0000000000300947 */ /* 0x000fea0003800000 */
[----:B------:R-:W2:Y:S01]  /*0a50*/  S2UR UR5, SR_CgaCtaId ;  /* 0x00000000000579c3 */ /* 0x000ea20000008800 */
[----:B---3--:R-:W-:Y:S01]  /*0a60*/  UMOV UR6, 0x400 ;  /* 0x0000040000067882 */ /* 0x008fe20000000000 */
[----:B------:R-:W-:Y:S01]  /*0a70*/  UMOV UR4, 0x20 ;  /* 0x0000002000047882 */ /* 0x000fe20000000000 */
[----:B------:R-:W-:Y:S01]  /*0a80*/  ELECT P0, URZ, PT ;  /* 0x0000000000ff782f */ /* 0x000fe20003800000 */
[----:B--2---:R-:W-:Y:S02]  /*0a90*/  ULEA UR6, UR5, UR6, 0x18 ;  /* 0x0000000605067291 */ /* 0x004fe4000f8ec0ff */
[----:B------:R-:W-:-:S04]  /*0aa0*/  UIADD3 UR4, UPT, UPT, -UR4, 0x100000, URZ ;  /* 0x0010000004047890 */ /* 0x000fc8000fffe1ff */
[----:B------:R-:W-:Y:S02]  /*0ab0*/  USHF.L.U32 UR5, UR4, 0xb, URZ ;  /* 0x0000000b04057899 */ /* 0x000fe400080006ff */
[----:B------:R-:W-:Y:S01]  /*0ac0*/  USHF.L.U32 UR4, UR4, 0x1, URZ ;  /* 0x0000000104047899 */ /* 0x000fe200080006ff */
[----:B------:R-:W2:Y:S11]  /*0ad0*/  FENCE.VIEW.ASYNC.S ;  /* 0x00000000000073c6 */ /* 0x000eb60000000000 */
[----:B--2---:R2:W3:Y:S01]  /*0ae0*/  SYNCS.EXCH.64 URZ, [UR6+0x130], UR4 ;  /* 0x0001300406ff75b2 */ /* 0x0044e20008000100 */
[----:B------:R2:W1:Y:S01]  /*0af0*/  SYNCS.EXCH.64 URZ, [UR6+0x138], UR4 ;  /* 0x0001380406ff75b2 */ /* 0x0004620008000100 */
[----:B------:R-:W-:Y:S01]  /*0b00*/  NOP ;  /* 0x0000000000007918 */ /* 0x000fe20000000000 */
.L_x_12:
[----:B------:R-:W4:Y:S01]  /*0b10*/  SHFL.IDX PT, R0, R81, RZ, 0x1f ;  /* 0x00001fff51007589 */ /* 0x000f2200000e0000 */
[----:B------:R-:W-:Y:S01]  /*0b20*/  NOP ;  /* 0x0000000000007918 */ /* 0x000fe20000000000 */
[----:B----4-:R-:W-:-:S13]  /*0b30*/  ISETP.NE.AND P0, PT, R0, 0x4, PT ;  /* 0x000000040000780c */ /* 0x010fda0003f05270 */
[----:B------:R-:W-:Y:S05]  /*0b40*/  @P0 BRA `(.L_x_13) ;  /* 0x00000000004c0947 */ /* 0x000fea0003800000 */
[----:B--2---:R-:W2:Y:S01]  /*0b50*/  S2UR UR5, SR_CgaCtaId ;  /* 0x00000000000579c3 */ /* 0x004ea20000008800 */
[----:B---3--:R-:W-:Y:S01]  /*0b60*/  UMOV UR4, 0x3a0 ;  /* 0x000003a000047882 */ /* 0x008fe20000000000 */
[----:B------:R-:W-:Y:S01]  /*0b70*/  UMOV UR6, 0x400 ;  /* 0x0000040000067882 */ /* 0x000fe20000000000 */
[----:B------:R-:W-:Y:S01]  /*0b80*/  USEL UR4, UR4, 0x320, UP4 ;  /* 0x0000032004047887 */ /* 0x000fe2000a000000 */
[----:B------:R-:W-:Y:S01]  /*0b90*/  UMOV UR8, 0x1 ;  /* 0x0000000100087882 */ /* 0x000fe20000000000 */
[----:B------:R-:W-:Y:S01]  /*0ba0*/  ELECT P0, URZ, PT ;  /* 0x0000000000ff782f */ /* 0x000fe20003800000 */
[----:B------:R-:W-:-:S04]  /*0bb0*/  UIADD3 UR8, UPT, UPT, -UR8, 0x100000, URZ ;  /* 0x0010000008087890 */ /* 0x000fc8000fffe1ff */
[----:B------:R-:W-:Y:S02]  /*0bc0*/  USHF.L.U32 UR9, UR8, 0xb, URZ ;  /* 0x0000000b08097899 */ /* 0x000fe400080006ff */
[----:B------:R-:W-:Y:S02]  /*0bd0*/  USHF.L.U32 UR8, UR8, 0x1, URZ ;  /* 0x0000000108087899 */ /* 0x000fe400080006ff */
[----:B--2---:R-:W-:Y:S02]  /*0be0*/  ULEA UR6, UR5, UR6, 0x18 ;  /* 0x0000000605067291 */ /* 0x004fe4000f8ec0ff */
[----:B------:R-:W-:-:S04]  /*0bf0*/  UIADD3 UR4, UPT, UPT, -UR4, 0x100000, URZ ;  /* 0x0010000004047890 */ /* 0x000fc8000fffe1ff */
[----:B------:R-:W-:Y:S02]  /*0c00*/  USHF.L.U32 UR5, UR4, 0xb, URZ ;  /* 0x0000000b04057899 */ /* 0x000fe400080006ff */
[----:B------:R-:W-:Y:S01]  /*0c10*/  USHF.L.U32 UR4, UR4, 0x1, URZ ;  /* 0x0000000104047899 */ /* 0x000fe200080006ff */
[----:B------:R-:W2:Y:S03]  /*0c20*/  FENCE.VIEW.ASYNC.S ;  /* 0x00000000000073c6 */ /* 0x000ea60000000000 */
[----:B--2---:R4:W2:Y:S08]  /*0c30*/  SYNCS.EXCH.64 URZ, [UR6+0x140], UR8 ;  /* 0x0001400806ff75b2 */ /* 0x0048b00008000100 */
[----:B------:R4:W3:Y:S01]  /*0c40*/  SYNCS.EXCH.64 URZ, [UR6+0x150], UR4 ;  /* 0x0001500406ff75b2 */ /* 0x0008e20008000100 */
[----:B------:R4:W1:Y:S01]  /*0c50*/  SYNCS.EXCH.64 URZ, [UR6+0x148], UR8 ;  /* 0x0001480806ff75b2 */ /* 0x0008620008000100 */
[----:B------:R4:W1:Y:S02]  /*0c60*/  SYNCS.EXCH.64 URZ, [UR6+0x158], UR4 ;  /* 0x0001580406ff75b2 */ /* 0x0008640008000100 */
[----:B----4-:R-:W-:Y:S01]  /*0c70*/  NOP ;  /* 0x0000000000007918 */ /* 0x010fe20000000000 */
.L_x_13:
[----:B------:R-:W4:Y:S01]  /*0c80*/  SHFL.IDX PT, R0, R81, RZ, 0x1f ;  /* 0x00001fff51007589 */ /* 0x000f2200000e0000 */
[----:B------:R-:W-:Y:S01]  /*0c90*/  NOP ;  /* 0x0000000000007918 */ /* 0x000fe20000000000 */
[----:B----4-:R-:W-:-:S13]  /*0ca0*/  ISETP.NE.AND P0, PT, R0, 0x5, PT ;  /* 0x000000050000780c */ /* 0x010fda0003f05270 */
[----:B------:R-:W-:Y:S05]  /*0cb0*/  @P0 BRA `(.L_x_14) ;  /* 0x0000000000580947 */ /* 0x000fea0003800000 */
[----:B--2---:R-:W2:Y:S01]  /*0cc0*/  S2UR UR5, SR_CgaCtaId ;  /* 0x00000000000579c3 */ /* 0x004ea20000008800 */
[----:B---3--:R-:W-:Y:S01]  /*0cd0*/  UMOV UR4, 0x400 ;  /* 0x0000040000047882 */ /* 0x008fe20000000000 */
        /* <DEDUP_REMOVED lines=9> */
[----:B--2---:R-:W-:Y:S01]  /*0d70*/  ULEA UR4, UR5, UR4, 0x18 ;  /* 0x0000000405047291 */ /* 0x004fe2000f8ec0ff */
[----:B------:R-:W2:Y:S11]  /*0d80*/  FENCE.VIEW.ASYNC.S ;  /* 0x00000000000073c6 */ /* 0x000eb60000000000 */
[----:B--2---:R4:W2:Y:S01]  /*0d90*/  SYNCS.EXCH.64 URZ, [UR4+0x160], UR6 ;  /* 0x0001600604ff75b2 */ /* 0x0048a20008000100 */
[----:B------:R4:W3:Y:S01]  /*0da0*/  SYNCS.EXCH.64 URZ, [UR4+0x180], UR8 ;  /* 0x0001800804ff75b2 */ /* 0x0008e20008000100 */
[----:B------:R4:W1:Y:S01]  /*0db0*/  SYNCS.EXCH.64 URZ, [UR4+0x168], UR6 ;  /* 0x0001680604ff75b2 */ /* 0x0008620008000100 */
[----:B------:R4:W1:Y:S01]  /*0dc0*/  SYNCS.EXCH.64 URZ, [UR4+0x188], UR8 ;  /* 0x0001880804ff75b2 */ /* 0x0008620008000100 */
[----:B------:R4:W1:Y:S01]  /*0dd0*/  SYNCS.EXCH.64 URZ, [UR4+0x170], UR6 ;  /* 0x0001700604ff75b2 */ /* 0x0008620008000100 */
[----:B------:R4:W1:Y:S01]  /*0de0*/  SYNCS.EXCH.64 URZ, [UR4+0x190], UR8 ;  /* 0x0001900804ff75b2 */ /* 0x0008620008000100 */
[----:B------:R4:W1:Y:S01]  /*0df0*/  SYNCS.EXCH.64 URZ, [UR4+0x178], UR6 ;  /* 0x0001780604ff75b2 */ /* 0x0008620008000100 */
[----:B------:R4:W1:Y:S02]  /*0e00*/  SYNCS.EXCH.64 URZ, [UR4+0x198], UR8 ;  /* 0x0001980804ff75b2 */ /* 0x0008640008000100 */
[----:B----4-:R-:W-:Y:S01]  /*0e10*/  NOP ;  /* 0x0000000000007918 */ /* 0x010fe20000000000 */
.L_x_14:
[----:B------:R-:W4:Y:S01]  /*0e20*/  SHFL.IDX PT, R0, R81, RZ, 0x1f ;  /* 0x00001fff51007589 */ /* 0x000f2200000e0000 */
[----:B------:R-:W-:Y:S01]  /*0e30*/  ISETP.NE.OR P1, PT, RZ, UR13, !P1 ;  /* 0x0000000dff007c0c */ /* 0x000fe2000cf25670 */
[----:B------:R-:W-:Y:S01]  /*0e40*/  NOP ;  /* 0x0000000000007918 */ /* 0x000fe20000000000 */
[----:B----4-:R-:W-:-:S13]  /*0e50*/  ISETP.NE.AND P0, PT, R0, 0x3, PT ;  /* 0x000000030000780c */ /* 0x010fda0003f05270 */
[----:B------:R-:W-:Y:S05]  /*0e60*/  @P0 BRA `(.L_x_15) ;  /* 0x0000000000380947 */ /* 0x000fea0003800000 */
[----:B--2---:R-:W2:Y:S01]  /*0e70*/  S2UR UR5, SR_CgaCtaId ;  /* 0x00000000000579c3 */ /* 0x004ea20000008800 */
[----:B---3--:R-:W-:Y:S01]  /*0e80*/  UMOV UR4, 0x400 ;  /* 0x0000040000047882 */ /* 0x008fe20000000000 */
[----:B------:R-:W-:Y:S01]  /*0e90*/  UMOV UR6, 0x20 ;  /* 0x0000002000067882 */ /* 0x000fe20000000000 */
[----:B------:R-:W-:Y:S01]  /*0ea0*/  ELECT P0, URZ, PT ;  /* 0x0000000000ff782f */ /* 0x000fe20003800000 */
[----:B------:R-:W-:-:S04]  /*0eb0*/  UIADD3 UR6, UPT, UPT, -UR6, 0x100000, URZ ;  /* 0x0010000006067890 */ /* 0x000fc8000fffe1ff */
[----:B------:R-:W-:Y:S02]  /*0ec0*/  USHF.L.U32 UR7, UR6, 0xb, URZ ;  /* 0x0000000b06077899 */ /* 0x000fe400080006ff */
[----:B------:R-:W-:Y:S02]  /*0ed0*/  USHF.L.U32 UR6, UR6, 0x1, URZ ;  /* 0x0000000106067899 */ /* 0x000fe400080006ff */
[----:B--2---:R-:W-:Y:S01]  /*0ee0*/  ULEA UR4, UR5, UR4, 0x18 ;  /* 0x0000000405047291 */ /* 0x004fe2000f8ec0ff */
[----:B------:R-:W2:Y:S11]  /*0ef0*/  FENCE.VIEW.ASYNC.S ;  /* 0x00000000000073c6 */ /* 0x000eb60000000000 */
[----:B--2---:R4:W2:Y:S01]  /*0f00*/  SYNCS.EXCH.64 URZ, [UR4+0x1a0], UR6 ;  /* 0x0001a00604ff75b2 */ /* 0x0048a20008000100 */
[----:B------:R4:W3:Y:S01]  /*0f10*/  SYNCS.EXCH.64 URZ, [UR4+0x1b0], UR6 ;  /* 0x0001b00604ff75b2 */ /* 0x0008e20008000100 */
[----:B------:R4:W1:Y:S01]  /*0f20*/  SYNCS.EXCH.64 URZ, [UR4+0x1a8], UR6 ;  /* 0x0001a80604ff75b2 */ /* 0x0008620008000100 */
[----:B------:R4:W1:Y:S02]  /*0f30*/  SYNCS.EXCH.64 URZ, [UR4+0x1b8], UR6 ;  /* 0x0001b80604ff75b2 */ /* 0x0008640008000100 */
[----:B----4-:R-:W-:Y:S01]  /*0f40*/  NOP ;  /* 0x0000000000007918 */ /* 0x010fe20000000000 */
.L_x_15:
[----:B---3--:R-:W3:Y:S01]  /*0f50*/  S2UR UR7, SR_CgaCtaId ;  /* 0x00000000000779c3 */ /* 0x008ee20000008800 */
[----:B------:R-:W-:Y:S01]  /*0f60*/  VOTEU.ALL UP0, P1 ;  /* 0x0000000000ff7886 */ /* 0x000fe20000800000 */
[----:B--2---:R-:W-:Y:S01]  /*0f70*/  UMOV UR4, 0x20 ;  /* 0x0000002000047882 */ /* 0x004fe20000000000 */
[----:B------:R-:W-:Y:S01]  /*0f80*/  NOP ;  /* 0x0000000000007918 */ /* 0x000fe20000000000 */
[----:B------:R-:W-:Y:S01]  /*0f90*/  LOP3.LUT R0, R69, 0x1f, RZ, 0xc0, !PT ;  /* 0x0000001f45007812 */ /* 0x000fe200078ec0ff */
[----:B------:R-:W-:Y:S01]  /*0fa0*/  UISETP.NE.AND UP5, UPT, UR13, URZ, UPT ;  /* 0x000000ff0d00728c */ /* 0x000fe2000bfa5270 */
[----:B------:R-:W-:Y:S01]  /*0fb0*/  @!UP0 UMOV UR6, 0x400 ;  /* 0x0000040000068882 */ /* 0x000fe20000000000 */
[----:B------:R-:W-:-:S04]  /*0fc0*/  @!UP0 UIADD3 UR4, UPT, UPT, -UR4, 0x100000, URZ ;  /* 0x0010000004048890 */ /* 0x000fc8000fffe1ff */
[----:B------:R-:W-:Y:S02]  /*0fd0*/  @!UP0 USHF.L.U32 UR5, UR4, 0xb, URZ ;  /* 0x0000000b04058899 */ /* 0x000fe400080006ff */
[----:B------:R-:W-:Y:S02]  /*0fe0*/  @!UP0 USHF.L.U32 UR4, UR4, 0x1, URZ ;  /* 0x0000000104048899 */ /* 0x000fe400080006ff */
[----:B---3--:R-:W-:Y:S01]  /*0ff0*/  @!UP0 ULEA UR6, UR7, UR6, 0x18 ;  /* 0x0000000607068291 */ /* 0x008fe2000f8ec0ff */
[----:B------:R-:W2:Y:S01]  /*1000*/  LDCU UR7, c[0x0][0x36c] ;  /* 0x00006d80ff0777ac */ /* 0x000ea20008000800 */
[----:B------:R-:W-:Y:S01]  /*1010*/  VOTEU.ALL UP0, P1 ;  /* 0x0000000000ff7886 */ /* 0x000fe20000800000 */
[----:B------:R-:W3:Y:S09]  /*1020*/  FENCE.VIEW.ASYNC.S ;  /* 0x00000000000073c6 */ /* 0x000ef20000000000 */
[----:B---3--:R3:W4:Y:S01]  /*1030*/  @!UP0 SYNCS.EXCH.64 URZ, [UR6+0x1c0], UR4 ;  /* 0x0001c00406ff85b2 */ /* 0x0087220008000100 */
[----:B--2---:R-:W-:-:S09]  /*1040*/  UISETP.EQ.U32.AND UP6, UPT, UR7, 0x1, UPT ;  /* 0x000000010700788c */ /* 0x004fd2000bfc2070 */
[----:B---3--:R-:W-:Y:S05]  /*1050*/  BRA.U !UP6, `(.L_x_16) ;  /* 0x000000010e087547 */ /* 0x008fea000b800000 */
[----:B-1--4-:R-:W-:Y:S01]  /*1060*/  UCGABAR_ARV ;  /* 0x00000000000079c7 */ /* 0x012fe20008000000 */
[----:B------:R-:W-:Y:S05]  /*1070*/  BRA `(.L_x_17) ;  /* 0x0000000000047947 */ /* 0x000fea0003800000 */
.L_x_16:
[----:B-1--4-:R-:W-:Y:S01]  /*1080*/  NOP ;  /* 0x0000000000007918 */ /* 0x012fe20000000000 */
.L_x_17:
[----:B------:R-:W1:Y:S01]  /*1090*/  S2UR UR21, SR_CTAID.X ;  /* 0x00000000001579c3 */ /* 0x000e620000002500 */
[----:B------:R-:W-:-:S05]  /*10a0*/  CS2R.32 R3, SR_CgaSize ;  /* 0x0000000000037805 */ /* 0x000fca0000008a00 */
[----:B------:R-:W-:-:S05]  /*10b0*/  IMAD R3, R3, -0xa0, RZ ;  /* 0xffffff6003037824 */ /* 0x000fca00078e02ff */
[----:B------:R-:W-:-:S14]  /*10c0*/  R2UR UR5, R3 ;  /* 0x00000000030572ca */ /* 0x000fdc00000e0000 */
[----:B------:R-:W2:Y:S01]  /*10d0*/  LDCU UR5, c[0x0][UR5+0x2b0] ;  /* 0x00005600050577ac */ /* 0x000ea20008000800 */
[----:B------:R-:W-:-:S05]  /*10e0*/  CS2R.32 R3, SR_CgaSize ;  /* 0x0000000000037805 */ /* 0x000fca0000008a00 */
[----:B------:R-:W-:-:S05]  /*10f0*/  IMAD R3, R3, -0xa0, RZ ;  /* 0xffffff6003037824 */ /* 0x000fca00078e02ff */
[----:B------:R-:W-:-:S14]  /*1100*/  R2UR UR4, R3 ;  /* 0x00000000030472ca */ /* 0x000fdc00000e0000 */
[----:B------:R-:W3:Y:S01]  /*1110*/  LDCU UR4, c[0x0][UR4+0x2b4] ;  /* 0x00005680040477ac */ /* 0x000ee20008000800 */
[----:B------:R-:W4:Y:S01]  /*1120*/  S2UR UR46, SR_CTAID.Y ;  /* 0x00000000002e79c3 */ /* 0x000f220000002600 */
[----:B------:R-:W-:-:S05]  /*1130*/  CS2R.32 R3, SR_CgaSize ;  /* 0x0000000000037805 */ /* 0x000fca0000008a00 */
[----:B------:R-:W-:-:S05]  /*1140*/  IMAD R3, R3, -0xa0, RZ ;  /* 0xffffff6003037824 */ /* 0x000fca00078e02ff */
[----:B------:R-:W-:-:S14]  /*1150*/  R2UR UR55, R3 ;  /* 0x00000000033772ca */ /* 0x000fdc00000e0000 */
[----:B------:R-:W3:Y:S01]  /*1160*/  LDCU UR55, c[0x0][UR55+0x2a0] ;  /* 0x00005400373777ac */ /* 0x000ee20008000800 */
[----:B------:R-:W-:-:S05]  /*1170*/  CS2R.32 R3, SR_CgaSize ;  /* 0x0000000000037805 */ /* 0x000fca0000008a00 */
[----:B------:R-:W-:-:S05]  /*1180*/  IMAD R3, R3, -0xa0, RZ ;  /* 0xffffff6003037824 */ /* 0x000fca00078e02ff */
[----:B------:R-:W-:-:S14]  /*1190*/  R2UR UR59, R3 ;  /* 0x00000000033b72ca */ /* 0x000fdc00000e0000 */
[----:B------:R-:W3:Y:S01]  /*11a0*/  LDCU UR59, c[0x0][UR59+0x2a4] ;  /* 0x000054803b3b77ac */ /* 0x000ee20008000800 */
[----:B------:R-:W3:Y:S01]  /*11b0*/  S2UR UR7, SR_CgaCtaId ;  /* 0x00000000000779c3 */ /* 0x000ee20000008800 */
[----:B------:R-:W-:Y:S01]  /*11c0*/  UISETP.GT.U32.AND UP0, UPT, UR48, 0xffff, UPT ;  /* 0x0000ffff3000788c */ /* 0x000fe2000bf04070 */
[----:B------:R-:W3:Y:S01]  /*11d0*/  LDCU UR20, c[0x0][0xb24] ;  /* 0x00016480ff1477ac */ /* 0x000ee20008000800 */
[----:B------:R-:W3:Y:S01]  /*11e0*/  LDCU UR42, c[0x0][0xb24] ;  /* 0x00016480ff2a77ac */ /* 0x000ee20008000800 */
[----:B-1----:R-:W-:Y:S01]  /*11f0*/  I2FP.F32.U32 R3, UR21 ;  /* 0x0000001500037c45 */ /* 0x002fe20008201000 */
[----:B------:R-:W1:Y:S04]  /*1200*/  LDCU UR25, c[0x0][0xb30] ;  /* 0x00016600ff1977ac */ /* 0x000e680008000800 */
[----:B--2---:R-:W-:Y:S01]  /*1210*/  FMUL R3, R3, UR5 ;  /* 0x0000000503037c20 */ /* 0x004fe20008400000 */
[----:B------:R-:W-:Y:S01]  /*1220*/  USEL UR5, UR48, 0xffff, !UP0 ;  /* 0x0000ffff30057887 */ /* 0x000fe2000c000000 */
[----:B----4-:R-:W-:-:S04]  /*1230*/  I2FP.F32.U32 R2, UR46 ;  /* 0x0000002e00027c45 */ /* 0x010fc80008201000 */
[----:B------:R-:W2:Y:S01]  /*1240*/  F2I.U32.TRUNC.NTZ R3, R3 ;  /* 0x0000000300037305 */ /* 0x000ea2000020f000 */
[----:B------:R-:W-:Y:S01]  /*1250*/  ULOP3.LUT UR24, UR5, 0xffff, URZ, 0xc0, !UPT ;  /* 0x0000ffff05187892 */ /* 0x000fe2000f8ec0ff */
[----:B---3--:R-:W-:Y:S01]  /*1260*/  FMUL R2, R2, UR4 ;  /* 0x0000000402027c20 */ /* 0x008fe20008400000 */
[----:B------:R-:W-:-:S05]  /*1270*/  USHF.L.U32 UR28, UR7, 0xa, URZ ;  /* 0x0000000a071c7899 */ /* 0x000fca00080006ff */
[----:B------:R-:W3:Y:S01]  /*1280*/  F2I.U32.TRUNC.NTZ R2, R2 ;  /* 0x0000000200027305 */ /* 0x000ee2000020f000 */
[----:B--2---:R-:W-:Y:S02]  /*1290*/  R2UR UR4, R3 ;  /* 0x00000000030472ca */ /* 0x004fe400000e0000 */
[----:B------:R-:W-:Y:S02]  /*12a0*/  PRMT R3, RZ, 0x7610, R3 ;  /* 0x00007610ff037816 */ /* 0x000fe40000000003 */
[----:B---3--:R-:W-:Y:S02]  /*12b0*/  R2UR UR6, R2 ;  /* 0x00000000020672ca */ /* 0x008fe400000e0000 */
[----:B------:R-:W-:-:S07]  /*12c0*/  PRMT R2, RZ, 0x7610, R2 ;  /* 0x00007610ff027816 */ /* 0x000fce0000000002 */
[----:B------:R-:W-:-:S04]  /*12d0*/  UIADD3 UR5, UPT, UPT, -UR4, URZ, URZ ;  /* 0x000000ff04057290 */ /* 0x000fc8000fffe1ff */
[----:B------:R-:W-:Y:S02]  /*12e0*/  UIMAD UR55, UR55, UR5, UR21 ;  /* 0x00000005373772a4 */ /* 0x000fe4000f8e0215 */
[----:B------:R-:W-:-:S04]  /*12f0*/  UIADD3 UR4, UPT, UPT, -UR6, URZ, URZ ;  /* 0x000000ff06047290 */ /* 0x000fc8000fffe1ff */
[----:B------:R-:W-:Y:S01]  /*1300*/  UIMAD UR59, UR59, UR4, UR46 ;  /* 0x000000043b3b72a4 */ /* 0x000fe2000f8e022e */
[----:B-1----:R-:W-:Y:S11]  /*1310*/  BRA.U UP5, `(.L_x_18) ;  /* 0x00000001053c7547 */ /* 0x002ff6000b800000 */
[----:B------:R-:W-:Y:S02]  /*1320*/  UISETP.NE.AND UP0, UPT, UR59, URZ, UPT ;  /* 0x000000ff3b00728c */ /* 0x000fe4000bf05270 */
[----:B------:R-:W-:Y:S02]  /*1330*/  ULOP3.LUT UR4, UR55, 0x2, URZ, 0x3c, !UPT ;  /* 0x0000000237047892 */ /* 0x000fe4000f8e3cff */
[----:B------:R-:W-:Y:S02]  /*1340*/  UISETP.GT.U32.AND UP2, UPT, UR55, 0x1, UP0 ;  /* 0x000000013700788c */ /* 0x000fe40008744070 */
[----:B------:R-:W-:Y:S02]  /*1350*/  UISETP.GT.U32.AND UP0, UPT, UR4, 0x1, UP0 ;  /* 0x000000010400788c */ /* 0x000fe40008704070 */
[----:B------:R-:W-:Y:S02]  /*1360*/  USEL UR5, URZ, 0x2, UP2 ;  /* 0x00000002ff057887 */ /* 0x000fe40009000000 */
[----:B------:R-:W-:-:S02]  /*1370*/  USEL UR6, URZ, 0x1, UP2 ;  /* 0x00000001ff067887 */ /* 0x000fc40009000000 */
[----:B------:R-:W-:Y:S02]  /*1380*/  USEL UR4, URZ, 0x4, UP0 ;  /* 0x00000004ff047887 */ /* 0x000fe40008000000 */
[----:B------:R-:W-:Y:S02]  /*1390*/  ULOP3.LUT UR7, UR55, 0xfffffffe, URZ, 0xc0, !UPT ;  /* 0xfffffffe37077892 */ /* 0x000fe4000f8ec0ff */
[----:B------:R-:W-:Y:S02]  /*13a0*/  USEL UR8, URZ, 0x8, UP0 ;  /* 0x00000008ff087887 */ /* 0x000fe40008000000 */
[----:B------:R-:W-:-:S03]  /*13b0*/  UIADD3 UR4, UPT, UPT, UR4, UR5, UR6 ;  /* 0x0000000504047290 */ /* 0x000fc6000fffe006 */
[----:B------:R-:W-:Y:S01]  /*13c0*/  UMOV UR5, 0x3 ;  /* 0x0000000300057882 */ /* 0x000fe20000000000 */
[----:B------:R-:W-:Y:S02]  /*13d0*/  UIADD3 UR4, UPT, UPT, UR4, UR8, URZ ;  /* 0x0000000804047290 */ /* 0x000fe4000fffe0ff */
[----:B------:R-:W-:-:S04]  /*13e0*/  USHF.L.U32 UR5, UR5, UR7, URZ ;  /* 0x0000000705057299 */ /* 0x000fc800080006ff */
[----:B------:R-:W-:Y:S02]  /*13f0*/  MOV R3, UR4 ;  /* 0x0000000400037c02 */ /* 0x000fe40008000f00 */
[----:B------:R-:W-:-:S07]  /*1400*/  MOV R2, UR5 ;  /* 0x0000000500027c02 */ /* 0x000fce0008000f00 */
.L_x_18:
[----:B------:R-:W1:Y:S01]  /*1410*/  S2UR UR36, SR_CTAID.Z ;  /* 0x00000000002479c3 */ /* 0x000e620000002700 */
[----:B------:R-:W-:Y:S01]  /*1420*/  UISETP.GE.AND UP0, UPT, UR20, 0x1, UPT ;  /* 0x000000011400788c */ /* 0x000fe2000bf06270 */
[----:B------:R-:W-:Y:S01]  /*1430*/  UMOV UR26, 0x5 ;  /* 0x00000005001a7882 */ /* 0x000fe20000000000 */
[----:B------:R-:W-:-:S07]  /*1440*/  UMOV UR45, UR21 ;  /* 0x00000015002d7c82 */ /* 0x000fce0008000000 */
[----:B------:R-:W-:Y:S05]  /*1450*/  BRA.U !UP0, `(.L_x_19) ;  /* 0x0000000108d47547 */ /* 0x000fea000b800000 */
[----:B------:R-:W2:Y:S01]  /*1460*/  LDCU.128 UR16, c[0x0][0xb10] ;  /* 0x00016200ff1077ac */ /* 0x000ea20008000c00 */
[----:B------:R-:W3:Y:S01]  /*1470*/  LDCU UR12, c[0x0][0x370] ;  /* 0x00006e00ff0c77ac */ /* 0x000ee20008000800 */
[----:B------:R-:W4:Y:S01]  /*1480*/  LDCU UR8, c[0x0][0x374] ;  /* 0x00006e80ff0877ac */ /* 0x000f220008000800 */
[----:B------:R-:W1:Y:S01]  /*1490*/  LDCU UR22, c[0x0][0xb0c] ;  /* 0x00016180ff1677ac */ /* 0x000e620008000800 */
[----:B------:R-:W1:Y:S01]  /*14a0*/  LDCU UR23, c[0x0][0xb20] ;  /* 0x00016400ff1777ac */ /* 0x000e620008000800 */
[----:B--2---:R-:W-:Y:S01]  /*14b0*/  UIMAD.WIDE.U32 UR4, UR21, UR16, URZ ;  /* 0x00000010150472a5 */ /* 0x004fe2000f8e00ff */
[----:B------:R-:W2:Y:S01]  /*14c0*/  LDCU.64 UR14, c[0x0][0xb28] ;  /* 0x00016500ff0e77ac */ /* 0x000ea20008000a00 */
[----:B------:R-:W-:-:S05]  /*14d0*/  UISETP.NE.AND UP3, UPT, UR18, 0x1, UPT ;  /* 0x000000011200788c */ /* 0x000fca000bf65270 */
[----:B------:R-:W-:Y:S01]  /*14e0*/  UMOV UR4, UR5 ;  /* 0x0000000500047c82 */ /* 0x000fe20008000000 */
[----:B---3--:R-:W-:Y:S02]  /*14f0*/  UIMAD.WIDE.U32 UR6, UR12, UR16, URZ ;  /* 0x000000100c0672a5 */ /* 0x008fe4000f8e00ff */
[----:B------:R-:W-:Y:S02]  /*1500*/  USHF.R.U32.HI UR9, URZ, UR17, UR4 ;  /* 0x00000011ff097299 */ /* 0x000fe40008011604 */
[----:B----4-:R-:W-:Y:S02]  /*1510*/  UIMAD.WIDE.U32 UR4, UR8, UR19, URZ ;  /* 0x00000013080472a5 */ /* 0x010fe4000f8e00ff */
[----:B-1----:R-:W-:Y:S01]  /*1520*/  UISETP.NE.AND UP0, UPT, UR22, 0x1, UPT ;  /* 0x000000011600788c */ /* 0x002fe2000bf05270 */
[----:B------:R-:W-:Y:S01]  /*1530*/  UMOV UR6, UR7 ;  /* 0x0000000700067c82 */ /* 0x000fe20008000000 */
[----:B------:R-:W-:-:S03]  /*1540*/  UISETP.NE.AND UP2, UPT, UR20, 0x1, UPT ;  /* 0x000000011400788c */ /* 0x000fc6000bf45270 */
[----:B------:R-:W-:Y:S01]  /*1550*/  UMOV UR4, UR5 ;  /* 0x0000000500047c82 */ /* 0x000fe20008000000 */
[----:B------:R-:W-:Y:S02]  /*1560*/  USEL UR45, UR21, UR9, !UP0 ;  /* 0x00000009152d7287 */ /* 0x000fe4000c000000 */
[----:B------:R-:W-:-:S03]  /*1570*/  @UP3 USHF.R.U32.HI UR8, URZ, UR23, UR4 ;  /* 0x00000017ff083299 */ /* 0x000fc60008011604 */
[----:B------:R-:W-:Y:S02]  /*1580*/  @UP0 USHF.R.U32.HI UR12, URZ, UR17, UR6 ;  /* 0x00000011ff0c0299 */ /* 0x000fe40008011606 */
[----:B------:R-:W-:Y:S02]  /*1590*/  UIMAD.WIDE.U32 UR6, UR46, UR19, URZ ;  /* 0x000000132e0672a5 */ /* 0x000fe4000f8e00ff */
[----:B--2---:R-:W-:Y:S02]  /*15a0*/  UIMAD.WIDE.U32 UR4, UR8, UR14, URZ ;  /* 0x0000000e080472a5 */ /* 0x004fe4000f8e00ff */
[----:B------:R-:W-:-:S03]  /*15b0*/  UIMAD.WIDE.U32 UR10, UR12, UR14, URZ ;  /* 0x0000000e0c0a72a5 */ /* 0x000fc6000f8e00ff */
[----:B------:R-:W-:Y:S02]  /*15c0*/  UMOV UR6, UR7 ;  /* 0x0000000700067c82 */ /* 0x000fe40008000000 */
[----:B------:R-:W-:Y:S01]  /*15d0*/  UMOV UR4, UR5 ;  /* 0x0000000500047c82 */ /* 0x000fe20008000000 */
[----:B------:R-:W-:Y:S02]  /*15e0*/  USHF.R.U32.HI UR6, URZ, UR23, UR6 ;  /* 0x00000017ff067299 */ /* 0x000fe40008011606 */
[----:B------:R-:W-:Y:S01]  /*15f0*/  @UP2 USHF.R.U32.HI UR8, URZ, UR15, UR4 ;  /* 0x0000000fff082299 */ /* 0x000fe20008011604 */
[----:B------:R-:W-:Y:S01]  /*1600*/  UMOV UR5, UR11 ;  /* 0x0000000b00057c82 */ /* 0x000fe20008000000 */
[----:B------:R-:W-:Y:S02]  /*1610*/  USEL UR4, UR46, UR6, !UP3 ;  /* 0x000000062e047287 */ /* 0x000fe4000d800000 */
[----:B------:R-:W-:Y:S02]  /*1620*/  @UP2 USHF.R.U32.HI UR12, URZ, UR15, UR5 ;  /* 0x0000000fff0c2299 */ /* 0x000fe40008011605 */
[----:B------:R-:W-:-:S02]  /*1630*/  UIMAD UR5, UR8, UR20, URZ ;  /* 0x00000014080572a4 */ /* 0x000fc4000f8e02ff */
[----:B------:R-:W-:Y:S02]  /*1640*/  UIMAD UR8, UR12, UR20, URZ ;  /* 0x000000140c0872a4 */ /* 0x000fe4000f8e02ff */
[----:B------:R-:W-:Y:S02]  /*1650*/  UISETP.GE.AND UP0, UPT, UR4, UR5, UPT ;  /* 0x000000050400728c */ /* 0x000fe4000bf06270 */
[----:B------:R-:W-:Y:S02]  /*1660*/  UIMAD.WIDE.U32 UR6, UR4, UR14, URZ ;  /* 0x0000000e040672a5 */ /* 0x000fe4000f8e00ff */
[----:B------:R-:W-:Y:S02]  /*1670*/  UISETP.GE.OR UP0, UPT, UR45, UR8, UP0 ;  /* 0x000000082d00728c */ /* 0x000fe40008706670 */
[----:B------:R-:W-:Y:S02]  /*1680*/  UIMAD.WIDE.U32 UR8, UR45, UR14, URZ ;  /* 0x0000000e2d0872a5 */ /* 0x000fe4000f8e00ff */
[----:B------:R-:W-:Y:S01]  /*1690*/  UIADD3 UR8, UPT, UPT, -UR45, URZ, URZ ;  /* 0x000000ff2d087290 */ /* 0x000fe2000fffe1ff */
[----:B------:R-:W-:Y:S01]  /*16a0*/  UMOV UR5, UR7 ;  /* 0x0000000700057c82 */ /* 0x000fe20008000000 */
[----:B------:R-:W-:-:S02]  /*16b0*/  UIADD3 UR7, UPT, UPT, -UR4, URZ, URZ ;  /* 0x000000ff04077290 */ /* 0x000fc4000fffe1ff */
[----:B------:R-:W-:-:S03]  /*16c0*/  USHF.R.U32.HI UR5, URZ, UR15, UR5 ;  /* 0x0000000fff057299 */ /* 0x000fc60008011605 */
[----:B------:R-:W-:Y:S01]  /*16d0*/  @!UP0 UMOV UR6, UR9 ;  /* 0x0000000900068c82 */ /* 0x000fe20008000000 */
[----:B------:R-:W-:Y:S02]  /*16e0*/  UIMAD UR46, UR18, UR7, UR46 ;  /* 0x00000007122e72a4 */ /* 0x000fe4000f8e022e */
[----:B------:R-:W-:Y:S02]  /*16f0*/  USEL UR5, UR4, UR5, !UP2 ;  /* 0x0000000504057287 */ /* 0x000fe4000d000000 */
[----:B------:R-:W-:Y:S02]  /*1700*/  @!UP0 USHF.R.U32.HI UR6, URZ, UR15, UR6 ;  /* 0x0000000fff068299 */ /* 0x000fe40008011606 */
[----:B------:R-:W-:Y:S02]  /*1710*/  UIADD3 UR7, UPT, UPT, -UR5, URZ, URZ ;  /* 0x000000ff05077290 */ /* 0x000fe4000fffe1ff */
[----:B------:R-:W-:Y:S02]  /*1720*/  @!UP0 USEL UR6, UR45, UR6, !UP2 ;  /* 0x000000062d068287 */ /* 0x000fe4000d000000 */
[----:B------:R-:W-:-:S02]  /*1730*/  UIMAD UR7, UR20, UR7, UR4 ;  /* 0x00000007140772a4 */ /* 0x000fc4000f8e0204 */
[----:B------:R-:W-:Y:S02]  /*1740*/  @!UP0 UIADD3 UR5, UPT, UPT, UR5, -UR6, URZ ;  /* 0x8000000605058290 */ /* 0x000fe4000fffe0ff */
[----:B------:R-:W-:Y:S02]  /*1750*/  @!UP0 UIMAD UR7, UR7, UR12, UR6 ;  /* 0x0000000c070782a4 */ /* 0x000fe4000f8e0206 */
[----:B------:R-:W-:Y:S02]  /*1760*/  @!UP0 UIMAD UR4, UR5, UR20, UR45 ;  /* 0x00000014050482a4 */ /* 0x000fe4000f8e022d */
[----:B------:R-:W-:Y:S02]  /*1770*/  UIMAD UR5, UR22, UR8, UR21 ;  /* 0x00000008160572a4 */ /* 0x000fe4000f8e0215 */
[----:B------:R-:W-:Y:S01]  /*1780*/  UIMAD UR46, UR4, UR18, UR46 ;  /* 0x00000012042e72a4 */ /* 0x000fe2000f8e022e */
[----:B------:R-:W-:Y:S02]  /*1790*/  @!UP0 UMOV UR45, UR7 ;  /* 0x00000007002d8c82 */ /* 0x000fe40008000000 */
[----:B------:R-:W-:-:S12]  /*17a0*/  UIMAD UR45, UR45, UR22, UR5 ;  /* 0x000000162d2d72a4 */ /* 0x000fd8000f8e0205 */
.L_x_19:
[----:B------:R-:W-:Y:S02]  /*17b0*/  UISETP.NE.AND UP2, UPT, UR25, 0x1, UPT ;  /* 0x000000011900788c */ /* 0x000fe4000bf45270 */
[----:B------:R-:W-:Y:S02]  /*17c0*/  UISETP.NE.AND UP0, UPT, UR13, 0x2, UPT ;  /* 0x000000020d00788c */ /* 0x000fe4000bf05270 */
[----:B------:R-:W-:Y:S02]  /*17d0*/  ULOP3.LUT UR28, UR28, 0x800, URZ, 0xc0, !UPT ;  /* 0x000008001c1c7892 */ /* 0x000fe4000f8ec0ff */
[----:B------:R-:W-:-:S03]  /*17e0*/  USHF.L.U32 UR24, UR26, UR24, URZ ;  /* 0x000000181a187299 */ /* 0x000fc600080006ff */
[----:B------:R-:W-:Y:S09]  /*17f0*/  BRA.U UP2, `(.L_x_20) ;  /* 0x0000000102407547 */ /* 0x000ff2000b800000 */
[----:B------:R-:W2:Y:S01]  /*1800*/  LDCU.128 UR8, c[0x0][0xb10] ;  /* 0x00016200ff0877ac */ /* 0x000ea20008000c00 */
[----:B------:R-:W3:Y:S01]  /*1810*/  LDCU UR12, c[0x0][0xb0c] ;  /* 0x00016180ff0c77ac */ /* 0x000ee20008000800 */
[----:B------:R-:W4:Y:S01]  /*1820*/  LDCU UR14, c[0x0][0xb20] ;  /* 0x00016400ff0e77ac */ /* 0x000f220008000800 */
[----:B--2---:R-:W-:Y:S02]  /*1830*/  UIMAD.WIDE.U32 UR4, UR45, UR8, URZ ;  /* 0x000000082d0472a5 */ /* 0x004fe4000f8e00ff */
[----:B------:R-:W-:Y:S02]  /*1840*/  UIMAD.WIDE.U32 UR6, UR46, UR11, URZ ;  /* 0x0000000b2e0672a5 */ /* 0x000fe4000f8e00ff */
[----:B---3--:R-:W-:Y:S02]  /*1850*/  UISETP.NE.AND UP2, UPT, UR12, 0x1, UPT ;  /* 0x000000010c00788c */ /* 0x008fe4000bf45270 */
[----:B------:R-:W-:-:S03]  /*1860*/  USHF.R.U32.HI UR5, URZ, UR9, UR5 ;  /* 0x00000009ff057299 */ /* 0x000fc60008011605 */
[----:B------:R-:W-:Y:S01]  /*1870*/  UMOV UR4, UR7 ;  /* 0x0000000700047c82 */ /* 0x000fe20008000000 */
[----:B------:R-:W-:Y:S02]  /*1880*/  USEL UR5, UR45, UR5, !UP2 ;  /* 0x000000052d057287 */ /* 0x000fe4000d000000 */
[----:B------:R-:W-:Y:S02]  /*1890*/  UISETP.NE.AND UP2, UPT, UR10, 0x1, UPT ;  /* 0x000000010a00788c */ /* 0x000fe4000bf45270 */
[----:B----4-:R-:W-:-:S04]  /*18a0*/  USHF.R.U32.HI UR4, URZ, UR14, UR4 ;  /* 0x0000000eff047299 */ /* 0x010fc80008011604 */
[----:B------:R-:W-:-:S04]  /*18b0*/  USEL UR4, UR46, UR4, !UP2 ;  /* 0x000000042e047287 */ /* 0x000fc8000d000000 */
[----:B------:R-:W-:Y:S02]  /*18c0*/  UIADD3 UR6, UPT, UPT, -UR4, UR5, URZ ;  /* 0x0000000504067290 */ /* 0x000fe4000fffe1ff */
[----:B------:R-:W-:Y:S02]  /*18d0*/  UIADD3 UR4, UPT, UPT, UR4, -UR5, URZ ;  /* 0x8000000504047290 */ /* 0x000fe4000fffe0ff */
[----:B------:R-:W-:Y:S02]  /*18e0*/  UIMAD UR46, UR6, UR10, UR46 ;  /* 0x0000000a062e72a4 */ /* 0x000fe4000f8e022e */
[----:B------:R-:W-:-:S12]  /*18f0*/  UIMAD UR45, UR4, UR12, UR45 ;  /* 0x0000000c042d72a4 */ /* 0x000fd8000f8e022d */
.L_x_20:
[----:B------:R-:W-:Y:S05]  /*1900*/  BRA.U !UP6, `(.L_x_21) ;  /* 0x000000010e0c7547 */ /* 0x000fea000b800000 */
[----:B------:R-:W-:Y:S01]  /*1910*/  UCGABAR_WAIT ;  /* 0x0000000000007dc7 */ /* 0x000fe20008000000 */
[----:B------:R-:W-:Y:S01]  /*1920*/  CCTL.IVALL ;  /* 0x00000000ff00798f */ /* 0x000fe20002000000 */
[----:B------:R-:W-:Y:S05]  /*1930*/  BRA `(.L_x_22) ;  /* 0x0000000000047947 */ /* 0x000fea0003800000 */
.L_x_21:
[----:B------:R-:W-:Y:S06]  /*1940*/  BAR.SYNC.DEFER_BLOCKING 0x0 ;  /* 0x0000000000007b1d */ /* 0x000fec0000010000 */
.L_x_22:
[----:B------:R-:W-:Y:S05]  /*1950*/  BRA.U UP0, `(.L_x_23) ;  /* 0x0000001900d47547 */ /* 0x000fea000b800000 */
[----:B------:R-:W2:Y:S01]  /*1960*/  LDCU UR6, c[0x0][0x38c] ;  /* 0x00007180ff0677ac */ /* 0x000ea20008000800 */
[----:B------:R-:W3:Y:S01]  /*1970*/  S2UR UR9, SR_CgaCtaId ;  /* 0x00000000000979c3 */ /* 0x000ee20000008800 */
[----:B------:R-:W-:Y:S01]  /*1980*/  PLOP3.LUT P1, PT, PT, PT, UP4, 0x80, 0x8 ;  /* 0x000000000008781c */ /* 0x000fe20003f2f048 */
[----:B------:R-:W-:Y:S01]  /*1990*/  IMAD.MOV.U32 R12, RZ, RZ, 0x1 ;  /* 0x00000001ff0c7424 */ /* 0x000fe200078e00ff */
[----:B------:R-:W-:Y:S01]  /*19a0*/  USHF.L.U32 UR7, UR21, 0x5, URZ ;  /* 0x0000000515077899 */ /* 0x000fe200080006ff */
[----:B------:R-:W-:Y:S01]  /*19b0*/  ISETP.NE.AND P2, PT, R0, RZ, P3 ;  /* 0x000000ff0000720c */ /* 0x000fe20001f45270 */
[----:B------:R-:W-:Y:S01]  /*19c0*/  UMOV UR8, 0x400 ;  /* 0x0000040000087882 */ /* 0x000fe20000000000 */
[----:B------:R-:W-:Y:S01]  /*19d0*/  UISETP.NE.AND UP1, UPT, UR13, URZ, UPT ;  /* 0x000000ff0d00728c */ /* 0x000fe2000bf25270 */
[----:B------:R-:W-:Y:S02]  /*19e0*/  PLOP3.LUT P1, PT, P1, PT, PT, 0x8, 0x80 ;  /* 0x000000000080781c */ /* 0x000fe40000f2e170 */
[----:B------:R-:W-:Y:S01]  /*19f0*/  CS2R R10, SRZ ;  /* 0x00000000000a7805 */ /* 0x000fe2000001ff00 */
[----:B------:R-:W-:Y:S01]  /*1a00*/  IMAD.MOV.U32 R9, RZ, RZ, RZ ;  /* 0x000000ffff097224 */ /* 0x000fe200078e00ff */
[----:B------:R-:W-:Y:S01]  /*1a10*/  USHF.L.U32 UR49, UR21, 0x6, URZ ;  /* 0x0000000615317899 */ /* 0x000fe200080006ff */
[----:B------:R-:W-:Y:S01]  /*1a20*/  IMAD.MOV.U32 R8, RZ, RZ, 0x1 ;  /* 0x00000001ff087424 */ /* 0x000fe200078e00ff */
[----:B------:R-:W4:Y:S01]  /*1a30*/  LDCU UR39, c[0x0][0x370] ;  /* 0x00006e00ff2777ac */ /* 0x000f220008000800 */
[----:B------:R-:W-:-:S02]  /*1a40*/  USEL UR21, UR43, 0x2, UP1 ;  /* 0x000000022b157887 */ /* 0x000fc40008800000 */
[----:B--2---:R-:W-:Y:S02]  /*1a50*/  UIADD3 UR5, UPT, UPT, UR6, 0x7f, URZ ;  /* 0x0000007f06057890 */ /* 0x004fe4000fffe0ff */
[----:B------:R-:W-:Y:S02]  /*1a60*/  UIADD3 UR48, UPT, UPT, UR6, 0xfe, URZ ;  /* 0x000000fe06307890 */ /* 0x000fe4000fffe0ff */
[----:B------:R-:W-:Y:S02]  /*1a70*/  USHF.R.S32.HI UR4, URZ, 0x1f, UR5 ;  /* 0x0000001fff047899 */ /* 0x000fe40008011405 */
[----:B---3--:R-:W-:Y:S02]  /*1a80*/  ULEA UR13, UR9, UR8, 0x18 ;  /* 0x00000008090d7291 */ /* 0x008fe4000f8ec0ff */
[----:B------:R-:W-:Y:S02]  /*1a90*/  ULEA.HI UR4, UR4, UR5, URZ, 0x7 ;  /* 0x0000000504047291 */ /* 0x000fe4000f8f38ff */
[----:B------:R-:W-:-:S02]  /*1aa0*/  UIADD3 UR5, UPT, UPT, UR6, -0x1, URZ ;  /* 0xffffffff06057890 */ /* 0x000fc4000fffe0ff */
[----:B------:R-:W-:Y:S02]  /*1ab0*/  USHF.R.S32.HI UR41, URZ, 0x7, UR4 ;  /* 0x00000007ff297899 */ /* 0x000fe40008011404 */
[----:B------:R-:W-:Y:S02]  /*1ac0*/  UISETP.GE.U32.AND UP2, UPT, UR5, -0xff, UPT ;  /* 0xffffff010500788c */ /* 0x000fe4000bf46070 */
[----:B------:R-:W-:Y:S02]  /*1ad0*/  UISETP.LT.U32.AND UP0, UPT, UR41, 0x12, UPT ;  /* 0x000000122900788c */ /* 0x000fe4000bf01070 */
[----:B------:R-:W-:Y:S02]  /*1ae0*/  ULOP3.LUT UR5, UR7, 0x20, URZ, 0xc0, !UPT ;  /* 0x0000002007057892 */ /* 0x000fe4000f8ec0ff */
[----:B------:R-:W-:Y:S01]  /*1af0*/  USEL UR40, UR41, 0x12, UP0 ;  /* 0x0000001229287887 */ /* 0x000fe20008000000 */
[----:B------:R-:W2:Y:S03]  /*1b00*/  LDCU.64 UR26, c[0x0][0x348] ;  /* 0x00006900ff1a77ac */ /* 0x000ea60008000a00 */
[----:B------:R-:W-:-:S02]  /*1b10*/  UIADD3 UR4, UPT, UPT, UR40, -0x1, URZ ;  /* 0xffffffff28047890 */ /* 0x000fc4000fffe0ff */
[----:B------:R-:W-:Y:S01]  /*1b20*/  @UP2 UIADD3 UR4, UPT, UPT, UR40, URZ, URZ ;  /* 0x000000ff28042290 */ /* 0x000fe2000fffe0ff */
[----:B------:R-:W3:Y:S01]  /*1b30*/  LDCU UR38, c[0x0][0x374] ;  /* 0x00006e80ff2677ac */ /* 0x000ee20008000800 */
[----:B------:R-:W-:Y:S02]  /*1b40*/  UIADD3 UR30, UPT, UPT, UR13, 0x26400, UR28 ;  /* 0x000264000d1e7890 */ /* 0x000fe4000fffe01c */
[----:B------:R-:W-:Y:S02]  /*1b50*/  ULEA.HI UR44, UR28, UR5, URZ, 0x19 ;  /* 0x000000051c2c7291 */ /* 0x000fe4000f8fc8ff */
[----:B------:R-:W-:Y:S02]  /*1b60*/  UIADD3 UR47, UPT, UPT, UR41, -UR40, URZ ;  /* 0x80000028292f7290 */ /* 0x000fe4000fffe0ff */
[----:B------:R-:W-:Y:S02]  /*1b70*/  UIADD3 UR29, UPT, UPT, UR4, 0x1, URZ ;  /* 0x00000001041d7890 */ /* 0x000fe4000fffe0ff */
[----:B------:R-:W-:Y:S01]  /*1b80*/  UIADD3 UR43, UPT, UPT, -UR4, URZ, URZ ;  /* 0x000000ff042b7290 */ /* 0x000fe2000fffe1ff */
[----:B----4-:R-:W-:-:S11]  /*1b90*/  UMOV UR6, URZ ;  /* 0x000000ff00067c82 */ /* 0x010fd60008000000 */
.L_x_43:
[----:B------:R-:W4:Y:S02]  /*1ba0*/  S2UR UR4, SR_CgaCtaId ;  /* 0x00000000000479c3 */ /* 0x000f240000008800 */
[----:B----4-:R-:W-:-:S09]  /*1bb0*/  UISETP.NE.AND UP0, UPT, UR4, URZ, UPT ;  /* 0x000000ff0400728c */ /* 0x010fd2000bf05270 */
[----:B------:R-:W-:Y:S05]  /*1bc0*/  BRA.U UP0, `(.L_x_24) ;  /* 0x0000000100287547 */ /* 0x000fea000b800000 */
[----:B------:R-:W-:Y:S02]  /*1bd0*/  LEA R0, R9, UR13, 0x3 ;  /* 0x0000000d09007c11 */ /* 0x000fe4000f8e18ff */
[----:B------:R-:W-:-:S04]  /*1be0*/  SHF.L.U32 R2, R8, 0x1f, RZ ;  /* 0x0000001f08027819 */ /* 0x000fc800000006ff */
[----:B------:R-:W4:Y:S02]  /*1bf0*/  SYNCS.PHASECHK.TRANS64.TRYWAIT P0, [R0+URZ+0x1b0], R2 ;  /* 0x0001b002000075a7 */ /* 0x000f2400080011ff */
[----:B----4-:R-:W-:Y:S05]  /*1c00*/  @!P0 BRA `(.L_x_25) ;  /* 0x0000005c00188947 */ /* 0x010fea0003800000 */
.L_x_128:
[----:B------:R-:W-:Y:S01]  /*1c10*/  VIADD R9, R9, 0x1 ;  /* 0x0000000109097836 */ /* 0x000fe20000000000 */
[----:B------:R4:W-:Y:S04]  /*1c20*/  SYNCS.ARRIVE.TRANS64.A1T0 RZ, [R0+URZ+0x1a0], RZ ;  /* 0x0001a0ff00ff79a7 */ /* 0x0009e800081000ff */
[----:B------:R-:W-:-:S04]  /*1c30*/  ISETP.NE.AND P0, PT, R9, 0x2, PT ;  /* 0x000000020900780c */ /* 0x000fc80003f05270 */
[----:B------:R-:W-:Y:S02]  /*1c40*/  SEL R9, R9, RZ, P0 ;  /* 0x000000ff09097207 */ /* 0x000fe40000000000 */
[----:B----4-:R-:W-:-:S04]  /*1c50*/  SEL R0, RZ, 0x1, P0 ;  /* 0x00000001ff007807 */ /* 0x010fc80000000000 */
[----:B------:R-:W-:-:S07]  /*1c60*/  LOP3.LUT R8, R8, R0, RZ, 0x3c, !PT ;  /* 0x0000000008087212 */ /* 0x000fce00078e3cff */
.L_x_24:
[----:B------:R-:W-:Y:S01]  /*1c70*/  ULEA UR4, UR6, UR13, 0x3 ;  /* 0x0000000d06047291 */ /* 0x000fe2000f8e18ff */
[----:B------:R-:W-:Y:S01]  /*1c80*/  SHF.L.U32 R0, R12, 0x1f, RZ ;  /* 0x0000001f0c007819 */ /* 0x000fe200000006ff */
[----:B------:R-:W-:Y:S02]  /*1c90*/  UISETP.GE.U32.AND UP0, UPT, UR48, 0xff, UPT ;  /* 0x000000ff3000788c */ /* 0x000fe4000bf06070 */
[----:B------:R-:W-:Y:S01]  /*1ca0*/  ULEA UR19, UR46, UR44, 0x6 ;  /* 0x0000002c2e137291 */ /* 0x000fe2000f8e30ff */
[----:B------:R-:W-:-:S04]  /*1cb0*/  UMOV UR7, URZ ;  /* 0x000000ff00077c82 */ /* 0x000fc80008000000 */
[----:B------:R4:W1:Y:S01]  /*1cc0*/  SYNCS.PHASECHK.TRANS64.TRYWAIT P0, [UR4+0x90], R0 ;  /* 0x00009000ff0075a7 */ /* 0x0008620008001104 */
[----:B------:R-:W-:-:S04]  /*1cd0*/  ULEA.HI UR4, UR45, UR45, URZ, 0x1 ;  /* 0x0000002d2d047291 */ /* 0x000fc8000f8f08ff */
[----:B------:R-:W-:-:S04]  /*1ce0*/  USHF.L.U32 UR4, UR4, 0x6, URZ ;  /* 0x0000000604047899 */ /* 0x000fc800080006ff */
[----:B------:R-:W-:-:S04]  /*1cf0*/  ULOP3.LUT UR35, UR4, 0xffffff80, URZ, 0xc0, !UPT ;  /* 0xffffff8004237892 */ /* 0x000fc8000f8ec0ff */
[----:B------:R-:W-:Y:S01]  /*1d00*/  ULOP3.LUT UR35, UR35, 0x40, UR49, 0xf8, !UPT ;  /* 0x0000004023237892 */ /* 0x000fe2000f8ef831 */
[----:B------:R-:W-:Y:S11]  /*1d10*/  BRA.U !UP0, `(.L_x_26) ;  /* 0x0000000108c47547 */ /* 0x000ff6000b800000 */
[----:B------:R-:W-:Y:S01]  /*1d20*/  UMOV UR10, UR43 ;  /* 0x0000002b000a7c82 */ /* 0x000fe20008000000 */
[----:B------:R-:W-:Y:S01]  /*1d30*/  UMOV UR4, UR6 ;  /* 0x0000000600047c82 */ /* 0x000fe20008000000 */
[----:B------:R-:W-:-:S05]  /*1d40*/  UMOV UR34, URZ ;  /* 0x000000ff00227c82 */ /* 0x000fca0008000000 */
.L_x_32:
[----:B------:R-:W-:Y:S01]  /*1d50*/  ULEA UR33, UR4, UR13, 0x3 ;  /* 0x0000000d04217291 */ /* 0x000fe2000f8e18ff */
[----:B------:R-:W-:Y:S01]  /*1d60*/  @P3 MOV R2, 0x6000 ;  /* 0x0000600000023802 */ /* 0x000fe20000000f00 */
[----:B-12---:R-:W-:Y:S10]  /*1d70*/  @P0 BRA `(.L_x_27) ;  /* 0x00000000000c0947 */ /* 0x006ff40003800000 */
[----:B------:R-:W-:-:S04]  /*1d80*/  SHF.L.U32 R3, R12, 0x1f, RZ ;  /* 0x0000001f0c037819 */ /* 0x000fc800000006ff */
[----:B------:R-:W1:Y:S02]  /*1d90*/  SYNCS.PHASECHK.TRANS64.TRYWAIT P0, [UR33+0x90], R3 ;  /* 0x00009003ff0075a7 */ /* 0x000e640008001121 */
[----:B-1----:R-:W-:Y:S05]  /*1da0*/  @!P0 BRA `(.L_x_28) ;  /* 0x0000005800c48947 */ /* 0x002fea0003800000 */
.L_x_27:
[----:B------:R1:W-:Y:S01]  /*1db0*/  @P3 SYNCS.ARRIVE.TRANS64 RZ, [UR33], R2 ;  /* 0x00000002ffff39a7 */ /* 0x0003e20008000021 */
[----:B------:R-:W-:Y:S02]  /*1dc0*/  ULOP3.LUT UR5, UR21, 0x2, URZ, 0xfc, !UPT ;  /* 0x0000000215057892 */ /* 0x000fe4000f8efcff */
[----:B------:R-:W-:Y:S02]  /*1dd0*/  UIADD3 UR10, UPT, UPT, UR10, 0x1, URZ ;  /* 0x000000010a0a7890 */ /* 0x000fe4000fffe0ff */
[----:B------:R-:W-:Y:S02]  /*1de0*/  UISETP.NE.AND UP0, UPT, UR5, 0x2, UPT ;  /* 0x000000020500788c */ /* 0x000fe4000bf05270 */
[----:B------:R-:W-:-:S07]  /*1df0*/  UISETP.NE.AND UP2, UPT, UR10, 0x1, UPT ;  /* 0x000000010a00788c */ /* 0x000fce000bf45270 */
[----:B------:R-:W-:Y:S05]  /*1e00*/  BRA.U UP0, `(.L_x_29) ;  /* 0x0000000100047547 */ /* 0x000fea000b800000 */
[----:B--23--:R-:W-:Y:S05]  /*1e10*/  BPT.TRAP 0x1 ;  /* 0x000000040000795c */ /* 0x00cfea0000300000 */
.L_x_29:
[----:B------:R-:W-:Y:S04]  /*1e20*/  BSSY.RECONVERGENT B0, `(.L_x_30) ;  /* 0x0000003000007945 */ /* 0x000fe80003800200 */
[----:B------:R-:W-:Y:S05]  /*1e30*/  @!P2 BRA `(.L_x_31) ;  /* 0x000000000004a947 */ /* 0x000fea0003800000 */
[----:B--23--:R-:W-:Y:S05]  /*1e40*/  BPT.TRAP 0x1 ;  /* 0x000000040000795c */ /* 0x00cfea0000300000 */
.L_x_31:
[----:B--23--:R-:W-:Y:S05]  /*1e50*/  BSYNC.RECONVERGENT B0 ;  /* 0x0000000000007941 */ /* 0x00cfea0003800200 */
.L_x_30:
[----:B------:R-:W-:Y:S02]  /*1e60*/  UIADD3 UR5, UPT, UPT, UR4, 0x1, URZ ;  /* 0x0000000104057890 */ /* 0x000fe4000fffe0ff */
[----:B------:R-:W-:Y:S02]  /*1e70*/  ULEA UR32, UR4, UR13, 0xd ;  /* 0x0000000d04207291 */ /* 0x000fe4000f8e68ff */
[----:B------:R-:W-:Y:S02]  /*1e80*/  UISETP.NE.AND UP0, UPT, UR5, 0x12, UPT ;  /* 0x000000120500788c */ /* 0x000fe4000bf05270 */
[----:B------:R-:W-:Y:S02]  /*1e90*/  UIADD3 UR8, UP1, UPT, UR26, 0x80, URZ ;  /* 0x000000801a087890 */ /* 0x000fe4000ff3e0ff */
[----:B------:R-:W-:Y:S02]  /*1ea0*/  USEL UR7, URZ, 0x1, UP0 ;  /* 0x00000001ff077887 */ /* 0x000fe40008000000 */
[----:B------:R-:W-:-:S02]  /*1eb0*/  USEL UR6, UR5, URZ, UP0 ;  /* 0x000000ff05067287 */ /* 0x000fc40008000000 */
[----:B------:R-:W-:Y:S02]  /*1ec0*/  ULEA UR16, UR4, UR28, 0xc ;  /* 0x0000001c04107291 */ /* 0x000fe4000f8e60ff */
[----:B------:R-:W-:Y:S01]  /*1ed0*/  ULEA UR5, UR6, UR13, 0x3 ;  /* 0x0000000d06057291 */ /* 0x000fe2000f8e18ff */
[----:B------:R-:W-:Y:S01]  /*1ee0*/  LOP3.LUT R12, R12, UR7, RZ, 0x3c, !PT ;  /* 0x000000070c0c7c12 */ /* 0x000fe2000f8e3cff */
[----:B------:R-:W-:Y:S02]  /*1ef0*/  UIADD3 UR4, UP0, UPT, UR26, 0x180, URZ ;  /* 0x000001801a047890 */ /* 0x000fe4000ff1e0ff */
[----:B------:R-:W-:Y:S01]  /*1f00*/  ULOP3.LUT UR33, UR33, 0xfefffff8, URZ, 0xc0, !UPT ;  /* 0xfefffff821217892 */ /* 0x000fe2000f8ec0ff */
[----:B-1--4-:R-:W-:Y:S01]  /*1f10*/  SHF.L.U32 R0, R12, 0x1f, RZ ;  /* 0x0000001f0c007819 */ /* 0x012fe200000006ff */
[----:B------:R-:W-:Y:S02]  /*1f20*/  UIADD3.X UR9, UPT, UPT, URZ, UR27, URZ, UP1, !UPT ;  /* 0x0000001bff097290 */ /* 0x000fe40008ffe4ff */
[----:B------:R-:W-:Y:S01]  /*1f30*/  UIADD3 UR32, UPT, UPT, UR32, 0x2400, URZ ;  /* 0x0000240020207890 */ /* 0x000fe2000fffe0ff */
[----:B------:R1:W2:Y:S01]  /*1f40*/  SYNCS.PHASECHK.TRANS64.TRYWAIT P0, [UR5+0x90], R0 ;  /* 0x00009000ff0075a7 */ /* 0x0002a20008001105 */
[----:B------:R-:W-:-:S02]  /*1f50*/  UIADD3 UR16, UPT, UPT, UR13, 0x26400, UR16 ;  /* 0x000264000d107890 */ /* 0x000fc4000fffe010 */
[----:B------:R-:W-:Y:S02]  /*1f60*/  UIADD3.X UR5, UPT, UPT, URZ, UR27, URZ, UP0, !UPT ;  /* 0x0000001bff057290 */ /* 0x000fe400087fe4ff */
[----:B------:R-:W-:Y:S01]  /*1f70*/  UPRMT UR7, URZ, 0x5410, UR24 ;  /* 0x00005410ff077896 */ /* 0x000fe20008000018 */
[----:B------:R-:W-:Y:S01]  /*1f80*/  UMOV UR14, 0x0 ;  /* 0x00000000000e7882 */ /* 0x000fe20000000000 */
[----:B------:R-:W-:Y:S01]  /*1f90*/  UMOV UR15, 0x10000000 ;  /* 0x10000000000f7882 */ /* 0x000fe20000000000 */
[----:B------:R-:W-:Y:S01]  /*1fa0*/  UMOV UR18, UR34 ;  /* 0x0000002200127c82 */ /* 0x000fe20008000000 */
[----:B------:R-:W-:Y:S01]  /*1fb0*/  UMOV UR20, UR36 ;  /* 0x0000002400147c82 */ /* 0x000fe20008000000 */
[----:B------:R-:W-:Y:S01]  /*1fc0*/  UMOV UR17, UR33 ;  /* 0x0000002100117c82 */ /* 0x000fe20008000000 */
[----:B------:R3:W-:Y:S03]  /*1fd0*/  UTMALDG.3D.2CTA [UR32], [UR8], desc[UR14] ;  /* 0x00000e20080075b4 */ /* 0x0007e60008211000 */
[----:B------:R4:W-:Y:S01]  /*1fe0*/  UTMALDG.3D.MULTICAST.2CTA [UR16], [UR4], UR7, desc[UR14] ;  /* 0x00000e10040073b4 */ /* 0x0009e20008211807 */
[----:B---3--:R-:W-:Y:S01]  /*1ff0*/  UIADD3 UR34, UPT, UPT, UR34, 0x80, URZ ;  /* 0x0000008022227890 */ /* 0x008fe2000fffe0ff */
[----:B----4-:R-:W-:Y:S01]  /*2000*/  UMOV UR7, UR29 ;  /* 0x0000001d00077c82 */ /* 0x010fe20008000000 */
[----:B------:R-:W-:Y:S01]  /*2010*/  UMOV UR4, UR6 ;  /* 0x0000000600047c82 */ /* 0x000fe20008000000 */
[----:B------:R-:W-:Y:S09]  /*2020*/  BRA.U UP2, `(.L_x_32) ;  /* 0xfffffffd02487547 */ /* 0x000ff2000b83ffff */
.L_x_26:
[----:B------:R-:W-:Y:S01]  /*2030*/  ULEA UR4, UR6, UR13, 0x3 ;  /* 0x0000000d06047291 */ /* 0x000fe2000f8e18ff */
[----:B-1--4-:R-:W-:Y:S01]  /*2040*/  SHF.L.U32 R0, R12, 0x1f, RZ ;  /* 0x0000001f0c007819 */ /* 0x012fe200000006ff */
[----:B------:R-:W-:Y:S01]  /*2050*/  @!P1 SYNCS.ARRIVE.TRANS64.A1T0 RZ, [UR13+0x138], RZ ;  /* 0x000138ffffff99a7 */ /* 0x000fe2000810000d */
[----:B------:R-:W-:-:S06]  /*2060*/  UISETP.GT.AND UP0, UPT, UR41, UR40, UPT ;  /* 0x000000282900728c */ /* 0x000fcc000bf04270 */
[----:B--2---:R1:W2:Y:S03]  /*2070*/  SYNCS.PHASECHK.TRANS64.TRYWAIT P0, [UR4+0x90], R0 ;  /* 0x00009000ff0075a7 */ /* 0x0042a60008001104 */
[----:B------:R-:W-:Y:S05]  /*2080*/  BRA.U !UP0, `(.L_x_33) ;  /* 0x0000000108c07547 */ /* 0x000fea000b800000 */
[----:B------:R-:W-:Y:S01]  /*2090*/  UIADD3 UR25, UPT, UPT, UR47, UR7, URZ ;  /* 0x000000072f197290 */ /* 0x000fe2000fffe0ff */
[----:B------:R-:W-:-:S11]  /*20a0*/  UMOV UR4, UR6 ;  /* 0x0000000600047c82 */ /* 0x000fd60008000000 */
.L_x_39:
[----:B------:R-:W-:Y:S01]  /*20b0*/  ULEA UR9, UR4, UR13, 0x3 ;  /* 0x0000000d04097291 */ /* 0x000fe2000f8e18ff */
[----:B--2---:R-:W-:Y:S01]  /*20c0*/  @P3 MOV R2, 0x6000 ;  /* 0x0000600000023802 */ /* 0x004fe20000000f00 */
[----:B-12-4-:R-:W-:Y:S10]  /*20d0*/  @P0 BRA `(.L_x_34) ;  /* 0x00000000000c0947 */ /* 0x016ff40003800000 */
[----:B------:R-:W-:-:S04]  /*20e0*/  SHF.L.U32 R3, R12, 0x1f, RZ ;  /* 0x0000001f0c037819 */ /* 0x000fc800000006ff */
[----:B------:R-:W2:Y:S02]  /*20f0*/  SYNCS.PHASECHK.TRANS64.TRYWAIT P0, [UR9+0x90], R3 ;  /* 0x00009003ff0075a7 */ /* 0x000ea40008001109 */
[----:B--2---:R-:W-:Y:S05]  /*2100*/  @!P0 BRA `(.L_x_35) ;  /* 0x0000005800048947 */ /* 0x004fea0003800000 */
.L_x_34:
[----:B------:R2:W-:Y:S01]  /*2110*/  @P3 SYNCS.ARRIVE.TRANS64 RZ, [UR9], R2 ;  /* 0x00000002ffff39a7 */ /* 0x0005e20008000009 */
[----:B------:R-:W-:-:S04]  /*2120*/  ULOP3.LUT UR5, UR21, 0x2, URZ, 0xfc, !UPT ;  /* 0x0000000215057892 */ /* 0x000fc8000f8efcff */
[----:B------:R-:W-:-:S09]  /*2130*/  UISETP.NE.AND UP0, UPT, UR5, 0x2, UPT ;  /* 0x000000020500788c */ /* 0x000fd2000bf05270 */
[----:B------:R-:W-:Y:S05]  /*2140*/  BRA.U UP0, `(.L_x_36) ;  /* 0x0000000100047547 */ /* 0x000fea000b800000 */
[----:B---3--:R-:W-:Y:S05]  /*2150*/  BPT.TRAP 0x1 ;  /* 0x000000040000795c */ /* 0x008fea0000300000 */
.L_x_36:
[----:B------:R-:W-:Y:S04]  /*2160*/  BSSY.RECONVERGENT B0, `(.L_x_37) ;  /* 0x0000003000007945 */ /* 0x000fe80003800200 */
[----:B------:R-:W-:Y:S05]  /*2170*/  @!P2 BRA `(.L_x_38) ;  /* 0x000000000004a947 */ /* 0x000fea0003800000 */
[----:B---3--:R-:W-:Y:S05]  /*2180*/  BPT.TRAP 0x1 ;  /* 0x000000040000795c */ /* 0x008fea0000300000 */
.L_x_38:
[----:B---3--:R-:W-:Y:S05]  /*2190*/  BSYNC.RECONVERGENT B0 ;  /* 0x0000000000007941 */ /* 0x008fea0003800200 */
.L_x_37:
[----:B------:R-:W-:Y:S02]  /*21a0*/  UIADD3 UR5, UPT, UPT, UR4, 0x1, URZ ;  /* 0x0000000104057890 */ /* 0x000fe4000fffe0ff */
[----:B------:R-:W-:Y:S02]  /*21b0*/  USHF.L.U32 UR10, UR7, 0x7, URZ ;  /* 0x00000007070a7899 */ /* 0x000fe400080006ff */
[----:B------:R-:W-:Y:S02]  /*21c0*/  UISETP.NE.AND UP0, UPT, UR5, 0x12, UPT ;  /* 0x000000120500788c */ /* 0x000fe4000bf05270 */
[----:B------:R-:W-:Y:S02]  /*21d0*/  UIADD3 UR7, UPT, UPT, UR7, 0x1, URZ ;  /* 0x0000000107077890 */ /* 0x000fe4000fffe0ff */
[----:B------:R-:W-:Y:S02]  /*21e0*/  USEL UR8, URZ, 0x1, UP0 ;  /* 0x00000001ff087887 */ /* 0x000fe40008000000 */
[----:B------:R-:W-:-:S02]  /*21f0*/  USEL UR6, UR5, URZ, UP0 ;  /* 0x000000ff05067287 */ /* 0x000fc40008000000 */
[----:B------:R-:W-:Y:S02]  /*2200*/  UIADD3 UR22, UP0, UPT, UR26, 0x180, URZ ;  /* 0x000001801a167890 */ /* 0x000fe4000ff1e0ff */
[----:B------:R-:W-:Y:S01]  /*2210*/  LOP3.LUT R12, R12, UR8, RZ, 0x3c, !PT ;  /* 0x000000080c0c7c12 */ /* 0x000fe2000f8e3cff */
[----:B------:R-:W-:Y:S02]  /*2220*/  ULEA UR8, UR4, UR13, 0xd ;  /* 0x0000000d04087291 */ /* 0x000fe4000f8e68ff */
[----:B------:R-:W-:Y:S01]  /*2230*/  UIADD3 UR14, UP1, UPT, UR26, 0x80, URZ ;  /* 0x000000801a0e7890 */ /* 0x000fe2000ff3e0ff */
[----:B-1----:R-:W-:Y:S01]  /*2240*/  SHF.L.U32 R0, R12, 0x1f, RZ ;  /* 0x0000001f0c007819 */ /* 0x002fe200000006ff */
[----:B------:R-:W-:Y:S02]  /*2250*/  UIADD3.X UR23, UPT, UPT, URZ, UR27, URZ, UP0, !UPT ;  /* 0x0000001bff177290 */ /* 0x000fe400087fe4ff */
[----:B------:R-:W-:Y:S02]  /*2260*/  UISETP.NE.AND UP0, UPT, UR7, UR25, UPT ;  /* 0x000000190700728c */ /* 0x000fe4000bf05270 */
[----:B------:R-:W-:-:S02]  /*2270*/  ULEA UR5, UR6, UR13, 0x3 ;  /* 0x0000000d06057291 */ /* 0x000fc4000f8e18ff */
[----:B------:R-:W-:Y:S02]  /*2280*/  ULOP3.LUT UR9, UR9, 0xfefffff8, URZ, 0xc0, !UPT ;  /* 0xfefffff809097892 */ /* 0x000fe4000f8ec0ff */
[----:B------:R-:W-:Y:S02]  /*2290*/  ULEA UR16, UR4, UR30, 0xc ;  /* 0x0000001e04107291 */ /* 0x000fe4000f8e60ff */
[----:B------:R-:W-:Y:S02]  /*22a0*/  UIADD3 UR8, UPT, UPT, UR8, 0x2400, URZ ;  /* 0x0000240008087890 */ /* 0x000fe4000fffe0ff */
[----:B------:R-:W-:Y:S01]  /*22b0*/  UIADD3.X UR15, UPT, UPT, URZ, UR27, URZ, UP1, !UPT ;  /* 0x0000001bff0f7290 */ /* 0x000fe20008ffe4ff */
[----:B------:R4:W1:Y:S01]  /*22c0*/  SYNCS.PHASECHK.TRANS64.TRYWAIT P0, [UR5+0x90], R0 ;  /* 0x00009000ff0075a7 */ /* 0x0008620008001105 */
[----:B------:R-:W-:Y:S01]  /*22d0*/  UPRMT UR4, URZ, 0x5410, UR24 ;  /* 0x00005410ff047896 */ /* 0x000fe20008000018 */
[----:B------:R-:W-:Y:S01]  /*22e0*/  UMOV UR32, 0x0 ;  /* 0x0000000000207882 */ /* 0x000fe20000000000 */
[----:B------:R-:W-:Y:S01]  /*22f0*/  UMOV UR33, 0x10000000 ;  /* 0x1000000000217882 */ /* 0x000fe20000000000 */
[----:B------:R-:W-:Y:S01]  /*2300*/  UMOV UR11, UR35 ;  /* 0x00000023000b7c82 */ /* 0x000fe20008000000 */
[----:B------:R-:W-:Y:S01]  /*2310*/  UMOV UR12, UR36 ;  /* 0x00000024000c7c82 */ /* 0x000fe20008000000 */
[----:B------:R-:W-:Y:S01]  /*2320*/  UMOV UR20, UR36 ;  /* 0x0000002400147c82 */ /* 0x000fe20008000000 */
[----:B------:R-:W-:Y:S01]  /*2330*/  UMOV UR17, UR9 ;  /* 0x0000000900117c82 */ /* 0x000fe20008000000 */
[----:B------:R-:W-:Y:S01]  /*2340*/  UMOV UR18, UR10 ;  /* 0x0000000a00127c82 */ /* 0x000fe20008000000 */
[----:B------:R-:W-:Y:S01]  /*2350*/  UTMALDG.3D.2CTA [UR8], [UR14], desc[UR32] ;  /* 0x000020080e0075b4 */ /* 0x000fe20008211000 */
[----:B------:R3:W-:Y:S02]  /*2360*/  UTMALDG.3D.MULTICAST.2CTA [UR16], [UR22], UR4, desc[UR32] ;  /* 0x00002010160073b4 */ /* 0x0007e40008211804 */
[----:B---3--:R-:W-:Y:S01]  /*2370*/  UMOV UR4, UR6 ;  /* 0x0000000600047c82 */ /* 0x008fe20008000000 */
[----:B------:R-:W-:Y:S05]  /*2380*/  BRA.U UP0, `(.L_x_39) ;  /* 0xfffffffd00487547 */ /* 0x000fea000b83ffff */
.L_x_33:
[C---:B------:R-:W-:Y:S01]  /*2390*/  LEA R3, R11.reuse, UR13, 0x3 ;  /* 0x0000000d0b037c11 */ /* 0x040fe2000f8e18ff */
[----:B------:R-:W-:Y:S01]  /*23a0*/  NOP ;  /* 0x0000000000007918 */ /* 0x000fe20000000000 */
[----:B-1--4-:R-:W-:Y:S02]  /*23b0*/  SHF.L.U32 R0, R10, 0x1f, RZ ;  /* 0x0000001f0a007819 */ /* 0x012fe400000006ff */
[----:B------:R-:W-:Y:S02]  /*23c0*/  LEA R4, R11, UR13, 0x4 ;  /* 0x0000000d0b047c11 */ /* 0x000fe4000f8e20ff */
[----:B--2---:R-:W1:Y:S02]  /*23d0*/  SYNCS.PHASECHK.TRANS64.TRYWAIT P0, [R3+URZ+0x140], R0 ;  /* 0x00014000030075a7 */ /* 0x004e6400080011ff */
[----:B-1----:R-:W-:Y:S05]  /*23e0*/  @!P0 BRA `(.L_x_40) ;  /* 0x0000005400648947 */ /* 0x002fea0003800000 */
.L_x_131:
[----:B------:R-:W2:Y:S01]  /*23f0*/  LDS.128 R4, [R4+0x1d0] ;  /* 0x0001d00004047984 */ /* 0x000ea20000000c00 */
[----:B------:R-:W-:Y:S01]  /*2400*/  UISETP.GE.AND UP0, UPT, UR42, 0x1, UPT ;  /* 0x000000012a00788c */ /* 0x000fe2000bf06270 */
[----:B------:R-:W-:Y:S01]  /*2410*/  @!PT LDS RZ, [RZ] ;  /* 0x00000000fffff984 */ /* 0x000fe20000000800 */
[----:B------:R-:W-:Y:S01]  /*2420*/  @!PT LDS RZ, [RZ] ;  /* 0x00000000fffff984 */ /* 0x000fe20000000800 */
[----:B------:R-:W-:Y:S01]  /*2430*/  @!PT LDS RZ, [RZ] ;  /* 0x00000000fffff984 */ /* 0x000fe20000000800 */
[----:B------:R-:W-:Y:S01]  /*2440*/  @!PT LDS RZ, [RZ] ;  /* 0x00000000fffff984 */ /* 0x000fe20000000800 */
[----:B------:R4:W-:Y:S06]  /*2450*/  MEMBAR.ALL.CTA ;  /* 0x0000000000007992 */ /* 0x0009ec0000008000 */
[----:B----4-:R-:W4:Y:S01]  /*2460*/  FENCE.VIEW.ASYNC.S ;  /* 0x00000000000073c6 */ /* 0x010f220000000000 */
[----:B--2---:R-:W-:-:S13]  /*2470*/  LOP3.LUT P0, RZ, R6, 0x1, RZ, 0xc0, !PT ;  /* 0x0000000106ff7812 */ /* 0x004fda000780c0ff */
[----:B----4-:R-:W-:Y:S01]  /*2480*/  VOTEU.ANY UP1, P0 ;  /* 0x0000000000ff7886 */ /* 0x010fe20000020100 */
[----:B------:R-:W-:-:S13]  /*2490*/  PLOP3.LUT P0, PT, PT, PT, UP1, 0x80, 0x8 ;  /* 0x000000000008781c */ /* 0x000fda0003f0f018 */
[----:B-1----:R-:W-:Y:S02]  /*24a0*/  @P0 LOP3.LUT R0, R5, 0xffff, RZ, 0xc0, !PT ;  /* 0x0000ffff05000812 */ /* 0x002fe400078ec0ff */
[----:B------:R-:W-:Y:S02]  /*24b0*/  @P0 MOV R2, R4 ;  /* 0x0000000400020202 */ /* 0x000fe40000000f00 */
[----:B------:R-:W-:Y:S01]  /*24c0*/  @P0 R2UR UR5, R0 ;  /* 0x00000000000502ca */ /* 0x000fe200000e0000 */
[----:B------:R-:W-:Y:S01]  /*24d0*/  VIADD R0, R3, 0x150 ;  /* 0x0000015003007836 */ /* 0x000fe20000000000 */
[----:B------:R-:W-:Y:S02]  /*24e0*/  @P0 SHF.R.U32.HI R4, RZ, 0x10, R5 ;  /* 0x00000010ff040819 */ /* 0x000fe40000011605 */
[----:B------:R-:W-:Y:S02]  /*24f0*/  @P0 R2UR UR7, R2 ;  /* 0x00000000020702ca */ /* 0x000fe400000e0000 */
[----:B------:R-:W-:-:S02]  /*2500*/  PRMT R0, RZ, 0x654, R0 ;  /* 0x00000654ff007816 */ /* 0x000fc40000000000 */
[----:B------:R-:W-:Y:S02]  /*2510*/  @P0 R2UR UR4, R4 ;  /* 0x00000000040402ca */ /* 0x000fe400000e0000 */
[----:B------:R1:W-:Y:S03]  /*2520*/  SYNCS.ARRIVE.TRANS64.RED.A1T0 RZ, [R0+URZ], RZ ;  /* 0x000000ff00ff79a7 */ /* 0x0003e600081004ff */
[----:B------:R-:W-:-:S04]  /*2530*/  @UP1 UMOV UR31, UR5 ;  /* 0x00000005001f1c82 */ /* 0x000fc80008000000 */
[----:B------:R-:W-:-:S04]  /*2540*/  @UP1 UMOV UR37, UR7 ;  /* 0x0000000700251c82 */ /* 0x000fc80008000000 */
[----:B------:R-:W-:Y:S01]  /*2550*/  @UP1 UMOV UR36, UR4 ;  /* 0x0000000400241c82 */ /* 0x000fe20008000000 */
[----:B------:R-:W-:Y:S05]  /*2560*/  BRA.U !UP0, `(.L_x_41) ;  /* 0x0000000108d47547 */ /* 0x000fea000b800000 */
[----:B------:R-:W3:Y:S01]  /*2570*/  LDCU.128 UR16, c[0x0][0xb10] ;  /* 0x00016200ff1077ac */ /* 0x000ee20008000c00 */
[----:B------:R-:W2:Y:S01]  /*2580*/  LDCU UR12, c[0x0][0xb20] ;  /* 0x00016400ff0c77ac */ /* 0x000ea20008000800 */
[----:B------:R-:W4:Y:S01]  /*2590*/  LDCU UR20, c[0x0][0xb0c] ;  /* 0x00016180ff1477ac */ /* 0x000f220008000800 */
[----:B------:R-:W1:Y:S01]  /*25a0*/  LDCU.64 UR8, c[0x0][0xb28] ;  /* 0x00016500ff0877ac */ /* 0x000e620008000a00 */
[----:B------:R-:W-:Y:S02]  /*25b0*/  UISETP.NE.AND UP3, UPT, UR42, 0x1, UPT ;  /* 0x000000012a00788c */ /* 0x000fe4000bf65270 */
[----:B---3--:R-:W-:Y:S02]  /*25c0*/  UIMAD.WIDE.U32 UR10, UR38, UR19, URZ ;  /* 0x00000013260a72a5 */ /* 0x008fe4000f8e00ff */
[----:B------:R-:W-:Y:S02]  /*25d0*/  UIMAD.WIDE.U32 UR4, UR39, UR16, URZ ;  /* 0x00000010270472a5 */ /* 0x000fe4000f8e00ff */
[----:B------:R-:W-:-:S02]  /*25e0*/  UISETP.NE.AND UP0, UPT, UR18, 0x1, UPT ;  /* 0x000000011200788c */ /* 0x000fc4000bf05270 */
[----:B------:R-:W-:Y:S01]  /*25f0*/  UIMAD.WIDE.U32 UR22, UR31, UR19, URZ ;  /* 0x000000131f1672a5 */ /* 0x000fe2000f8e00ff */
[----:B------:R-:W-:Y:S02]  /*2600*/  UMOV UR10, UR11 ;  /* 0x0000000b000a7c82 */ /* 0x000fe40008000000 */
[----:B------:R-:W-:Y:S01]  /*2610*/  UMOV UR4, UR5 ;  /* 0x0000000500047c82 */ /* 0x000fe20008000000 */
[----:B--2---:R-:W-:Y:S02]  /*2620*/  USHF.R.U32.HI UR10, URZ, UR12, UR10 ;  /* 0x0000000cff0a7299 */ /* 0x004fe4000801160a */
[----:B----4-:R-:W-:Y:S02]  /*2630*/  UISETP.NE.AND UP2, UPT, UR20, 0x1, UPT ;  /* 0x000000011400788c */ /* 0x010fe4000bf45270 */
[----:B------:R-:W-:Y:S02]  /*2640*/  USHF.R.U32.HI UR4, URZ, UR17, UR4 ;  /* 0x00000011ff047299 */ /* 0x000fe40008011604 */
[----:B------:R-:W-:-:S02]  /*2650*/  USEL UR5, UR38, UR10, !UP0 ;  /* 0x0000000a26057287 */ /* 0x000fc4000c000000 */
[----:B------:R-:W-:Y:S02]  /*2660*/  USEL UR7, UR39, UR4, !UP2 ;  /* 0x0000000427077287 */ /* 0x000fe4000d000000 */
[----:B-1----:R-:W-:Y:S01]  /*2670*/  UIMAD.WIDE.U32 UR10, UR5, UR8, URZ ;  /* 0x00000008050a72a5 */ /* 0x002fe2000f8e00ff */
[----:B------:R-:W-:Y:S01]  /*2680*/  UMOV UR4, UR23 ;  /* 0x0000001700047c82 */ /* 0x000fe20008000000 */
[----:B------:R-:W-:Y:S02]  /*2690*/  UIMAD.WIDE.U32 UR14, UR37, UR16, URZ ;  /* 0x00000010250e72a5 */ /* 0x000fe4000f8e00ff */
[----:B------:R-:W-:-:S03]  /*26a0*/  UIMAD.WIDE.U32 UR22, UR7, UR8, URZ ;  /* 0x00000008071672a5 */ /* 0x000fc6000f8e00ff */
[----:B------:R-:W-:Y:S01]  /*26b0*/  UMOV UR10, UR11 ;  /* 0x0000000b000a7c82 */ /* 0x000fe20008000000 */
[----:B------:R-:W-:Y:S02]  /*26c0*/  USHF.R.U32.HI UR4, URZ, UR12, UR4 ;  /* 0x0000000cff047299 */ /* 0x000fe40008011604 */
[----:B------:R-:W-:Y:S01]  /*26d0*/  @UP3 USHF.R.U32.HI UR5, URZ, UR9, UR10 ;  /* 0x00000009ff053299 */ /* 0x000fe2000801160a */
[----:B------:R-:W-:Y:S01]  /*26e0*/  UMOV UR14, UR15 ;  /* 0x0000000f000e7c82 */ /* 0x000fe20008000000 */
[----:B------:R-:W-:Y:S01]  /*26f0*/  UMOV UR22, UR23 ;  /* 0x0000001700167c82 */ /* 0x000fe20008000000 */
[----:B------:R-:W-:Y:S02]  /*2700*/  USHF.R.U32.HI UR17, URZ, UR17, UR14 ;  /* 0x00000011ff117299 */ /* 0x000fe4000801160e */
[----:B------:R-:W-:Y:S02]  /*2710*/  USEL UR4, UR31, UR4, !UP0 ;  /* 0x000000041f047287 */ /* 0x000fe4000c000000 */
[----:B------:R-:W-:-:S02]  /*2720*/  @UP3 USHF.R.U32.HI UR7, URZ, UR9, UR22 ;  /* 0x00000009ff073299 */ /* 0x000fc40008011616 */
[----:B------:R-:W-:Y:S02]  /*2730*/  UIMAD UR10, UR42, UR5, URZ ;  /* 0x000000052a0a72a4 */ /* 0x000fe4000f8e02ff */
[----:B------:R-:W-:Y:S02]  /*2740*/  USEL UR5, UR37, UR17, !UP2 ;  /* 0x0000001125057287 */ /* 0x000fe4000d000000 */
[----:B------:R-:W-:Y:S02]  /*2750*/  UIMAD UR12, UR42, UR7, URZ ;  /* 0x000000072a0c72a4 */ /* 0x000fe4000f8e02ff */
[----:B------:R-:W-:Y:S02]  /*2760*/  UISETP.GE.AND UP0, UPT, UR4, UR10, UPT ;  /* 0x0000000a0400728c */ /* 0x000fe4000bf06270 */
[----:B------:R-:W-:Y:S02]  /*2770*/  UIMAD.WIDE.U32 UR10, UR4, UR8, URZ ;  /* 0x00000008040a72a5 */ /* 0x000fe4000f8e00ff */
[----:B------:R-:W-:-:S02]  /*2780*/  UISETP.GE.OR UP0, UPT, UR5, UR12, UP0 ;  /* 0x0000000c0500728c */ /* 0x000fc40008706670 */
[----:B------:R-:W-:Y:S02]  /*2790*/  UIMAD.WIDE.U32 UR14, UR5, UR8, URZ ;  /* 0x00000008050e72a5 */ /* 0x000fe4000f8e00ff */
[----:B------:R-:W-:Y:S01]  /*27a0*/  UIADD3 UR12, UPT, UPT, -UR5, URZ, URZ ;  /* 0x000000ff050c7290 */ /* 0x000fe2000fffe1ff */
[----:B------:R-:W-:Y:S01]  /*27b0*/  UMOV UR10, UR11 ;  /* 0x0000000b000a7c82 */ /* 0x000fe20008000000 */
[----:B------:R-:W-:Y:S02]  /*27c0*/  UIADD3 UR11, UPT, UPT, -UR4, URZ, URZ ;  /* 0x000000ff040b7290 */ /* 0x000fe4000fffe1ff */
        /* <DEDUP_REMOVED lines=15> */
.L_x_41:
[----:B------:R-:W2:Y:S02]  /*28c0*/  LDCU UR4, c[0x0][0xb30] ;  /* 0x00016600ff0477ac */ /* 0x000ea40008000800 */
[----:B--2---:R-:W-:-:S09]  /*28d0*/  UISETP.NE.AND UP0, UPT, UR4, 0x1, UPT ;  /* 0x000000010400788c */ /* 0x004fd2000bf05270 */
[----:B------:R-:W-:Y:S05]  /*28e0*/  BRA.U UP0, `(.L_x_42) ;  /* 0x0000000100447547 */ /* 0x000fea000b800000 */
[----:B------:R-:W2:Y:S01]  /*28f0*/  LDCU.128 UR16, c[0x0][0xb10] ;  /* 0x00016200ff1077ac */ /* 0x000ea20008000c00 */
[----:B------:R-:W4:Y:S01]  /*2900*/  LDCU UR10, c[0x0][0xb0c] ;  /* 0x00016180ff0a77ac */ /* 0x000f220008000800 */
[----:B------:R-:W1:Y:S01]  /*2910*/  LDCU UR7, c[0x0][0xb20] ;  /* 0x00016400ff0777ac */ /* 0x000e620008000800 */
[----:B--2---:R-:W-:Y:S02]  /*2920*/  UIMAD.WIDE.U32 UR8, UR37, UR16, URZ ;  /* 0x00000010250872a5 */ /* 0x004fe4000f8e00ff */
[----:B------:R-:W-:Y:S02]  /*2930*/  UIMAD.WIDE.U32 UR4, UR31, UR19, URZ ;  /* 0x000000131f0472a5 */ /* 0x000fe4000f8e00ff */
[----:B----4-:R-:W-:Y:S02]  /*2940*/  UISETP.NE.AND UP2, UPT, UR10, 0x1, UPT ;  /* 0x000000010a00788c */ /* 0x010fe4000bf45270 */
[----:B------:R-:W-:Y:S01]  /*2950*/  UISETP.NE.AND UP0, UPT, UR18, 0x1, UPT ;  /* 0x000000011200788c */ /* 0x000fe2000bf05270 */
[----:B------:R-:W-:-:S02]  /*2960*/  UMOV UR8, UR9 ;  /* 0x0000000900087c82 */ /* 0x000fc40008000000 */
[----:B------:R-:W-:Y:S01]  /*2970*/  UMOV UR4, UR5 ;  /* 0x0000000500047c82 */ /* 0x000fe20008000000 */
[----:B------:R-:W-:Y:S02]  /*2980*/  USHF.R.U32.HI UR17, URZ, UR17, UR8 ;  /* 0x00000011ff117299 */ /* 0x000fe40008011608 */
[----:B-1----:R-:W-:Y:S02]  /*2990*/  USHF.R.U32.HI UR4, URZ, UR7, UR4 ;  /* 0x00000007ff047299 */ /* 0x002fe40008011604 */
[----:B------:R-:W-:Y:S02]  /*29a0*/  USEL UR5, UR37, UR17, !UP2 ;  /* 0x0000001125057287 */ /* 0x000fe4000d000000 */
[----:B------:R-:W-:-:S04]  /*29b0*/  USEL UR4, UR31, UR4, !UP0 ;  /* 0x000000041f047287 */ /* 0x000fc8000c000000 */
[----:B------:R-:W-:Y:S02]  /*29c0*/  UIADD3 UR7, UPT, UPT, UR5, -UR4, URZ ;  /* 0x8000000405077290 */ /* 0x000fe4000fffe0ff */
[----:B------:R-:W-:Y:S02]  /*29d0*/  UIADD3 UR4, UPT, UPT, -UR5, UR4, URZ ;  /* 0x0000000405047290 */ /* 0x000fe4000fffe1ff */
[----:B------:R-:W-:Y:S02]  /*29e0*/  UIMAD UR31, UR7, UR18, UR31 ;  /* 0x00000012071f72a4 */ /* 0x000fe4000f8e021f */
[----:B------:R-:W-:-:S12]  /*29f0*/  UIMAD UR37, UR4, UR10, UR37 ;  /* 0x0000000a042572a4 */ /* 0x000fd8000f8e0225 */
.L_x_42:
[----:B------:R-:W-:Y:S01]  /*2a00*/  VIADD R11, R11, 0x1 ;  /* 0x000000010b0b7836 */ /* 0x000fe20000000000 */
[----:B------:R-:W-:Y:S01]  /*2a10*/  PLOP3.LUT P1, PT, PT, PT, PT, 0x80, 0x8 ;  /* 0x000000000008781c */ /* 0x000fe20003f2f070 */
[----:B------:R-:W-:Y:S02]  /*2a20*/  UIADD3 UR45, UPT, UPT, UR37, UR55, URZ ;  /* 0x00000037252d7290 */ /* 0x000fe4000fffe0ff */
[----:B------:R-:W-:Y:S01]  /*2a30*/  UIADD3 UR46, UPT, UPT, UR31, UR59, URZ ;  /* 0x0000003b1f2e7290 */ /* 0x000fe2000fffe0ff */
[----:B------:R-:W-:-:S04]  /*2a40*/  ISETP.NE.AND P0, PT, R11, 0x2, PT ;  /* 0x000000020b00780c */ /* 0x000fc80003f05270 */
[----:B-1----:R-:W-:Y:S02]  /*2a50*/  SEL R0, RZ, 0x1, P0 ;  /* 0x00000001ff007807 */ /* 0x002fe40000000000 */
[----:B------:R-:W-:Y:S02]  /*2a60*/  SEL R11, R11, RZ, P0 ;  /* 0x000000ff0b0b7207 */ /* 0x000fe40000000000 */
[----:B------:R-:W-:Y:S01]  /*2a70*/  LOP3.LUT R10, R10, R0, RZ, 0x3c, !PT ;  /* 0x000000000a0a7212 */ /* 0x000fe200078e3cff */
[----:B------:R-:W-:Y:S06]  /*2a80*/  BRA.U UP1, `(.L_x_43) ;  /* 0xfffffff101447547 */ /* 0x000fec000b83ffff */
[----:B------:R-:W-:Y:S01]  /*2a90*/  UIADD3 UR13, UPT, UPT, UR13, 0x90, URZ ;  /* 0x000000900d0d7890 */ /* 0x000fe2000fffe0ff */
[----:B------:R-:W-:-:S03]  /*2aa0*/  SHF.L.U32 R2, R12, 0x1f, RZ ;  /* 0x0000001f0c027819 */ /* 0x000fc600000006ff */
[----:B------:R-:W-:-:S09]  /*2ab0*/  ULEA UR4, UR6, UR13, 0x3 ;  /* 0x0000000d06047291 */ /* 0x000fd2000f8e18ff */
[----:B------:R-:W1:Y:S02]  /*2ac0*/  SYNCS.PHASECHK.TRANS64.TRYWAIT P0, [UR4], R2 ;  /* 0x00000002ff0075a7 */ /* 0x000e640008001104 */
[----:B-1----:R-:W-:Y:S05]  /*2ad0*/  @!P0 BRA `(.L_x_44) ;  /* 0x0000004c00bc8947 */ /* 0x002fea0003800000 */
.L_x_133:
[----:B------:R-:W-:-:S04]  /*2ae0*/  UIADD3 UR4, UPT, UPT, UR6, 0x1, URZ ;  /* 0x0000000106047890 */ /* 0x000fc8000fffe0ff */
[----:B------:R-:W-:-:S04]  /*2af0*/  UISETP.NE.AND UP0, UPT, UR4, 0x12, UPT ;  /* 0x000000120400788c */ /* 0x000fc8000bf05270 */
[----:B------:R-:W-:Y:S02]  /*2b00*/  USEL UR6, URZ, 0x1, UP0 ;  /* 0x00000001ff067887 */ /* 0x000fe40008000000 */
[----:B------:R-:W-:-:S04]  /*2b10*/  USEL UR4, UR4, URZ, UP0 ;  /* 0x000000ff04047287 */ /* 0x000fc80008000000 */
[----:B------:R-:W-:Y:S01]  /*2b20*/  ULEA UR5, UR4, UR13, 0x3 ;  /* 0x0000000d04057291 */ /* 0x000fe2000f8e18ff */
[----:B-1----:R-:W-:-:S04]  /*2b30*/  LOP3.LUT R2, R12, UR6, RZ, 0x3c, !PT ;  /* 0x000000060c027c12 */ /* 0x002fc8000f8e3cff */
[----:B------:R-:W-:-:S04]  /*2b40*/  SHF.L.U32 R3, R2, 0x1f, RZ ;  /* 0x0000001f02037819 */ /* 0x000fc800000006ff */
[----:B------:R-:W1:Y:S02]  /*2b50*/  SYNCS.PHASECHK.TRANS64.TRYWAIT P0, [UR5], R3 ;  /* 0x00000003ff0075a7 */ /* 0x000e640008001105 */
[----:B-1----:R-:W-:Y:S05]  /*2b60*/  @!P0 BRA `(.L_x_45) ;  /* 0x0000004c00b08947 */ /* 0x002fea0003800000 */
.L_x_135:
[----:B------:R-:W-:-:S04]  /*2b70*/  UIADD3 UR4, UPT, UPT, UR4, 0x1, URZ ;  /* 0x0000000104047890 */ /* 0x000fc8000fffe0ff */
[----:B------:R-:W-:-:S04]  /*2b80*/  UISETP.NE.AND UP0, UPT, UR4, 0x12, UPT ;  /* 0x000000120400788c */ /* 0x000fc8000bf05270 */
[----:B------:R-:W-:Y:S02]  /*2b90*/  USEL UR6, URZ, 0x1, UP0 ;  /* 0x00000001ff067887 */ /* 0x000fe40008000000 */
[----:B------:R-:W-:-:S04]  /*2ba0*/  USEL UR4, UR4, URZ, UP0 ;  /* 0x000000ff04047287 */ /* 0x000fc80008000000 */
[----:B------:R-:W-:Y:S01]  /*2bb0*/  ULEA UR5, UR4, UR13, 0x3 ;  /* 0x0000000d04057291 */ /* 0x000fe2000f8e18ff */
[----:B------:R-:W-:-:S04]  /*2bc0*/  LOP3.LUT R2, R2, UR6, RZ, 0x3c, !PT ;  /* 0x0000000602027c12 */ /* 0x000fc8000f8e3cff */
[----:B-1----:R-:W-:-:S04]  /*2bd0*/  SHF.L.U32 R3, R2, 0x1f, RZ ;  /* 0x0000001f02037819 */ /* 0x002fc800000006ff */
[----:B------:R-:W1:Y:S02]  /*2be0*/  SYNCS.PHASECHK.TRANS64.TRYWAIT P0, [UR5], R3 ;  /* 0x00000003ff0075a7 */ /* 0x000e640008001105 */
[----:B-1----:R-:W-:Y:S05]  /*2bf0*/  @!P0 BRA `(.L_x_46) ;  /* 0x0000004c00a48947 */ /* 0x002fea0003800000 */
.L_x_137:
        /* <DEDUP_REMOVED lines=9> */
.L_x_139:
        /* <DEDUP_REMOVED lines=9> */
.L_x_141:
        /* <DEDUP_REMOVED lines=9> */
.L_x_143:
        /* <DEDUP_REMOVED lines=9> */
.L_x_145:
        /* <DEDUP_REMOVED lines=9> */
.L_x_147:
        /* <DEDUP_REMOVED lines=9> */
.L_x_149:
        /* <DEDUP_REMOVED lines=9> */
.L_x_151:
        /* <DEDUP_REMOVED lines=9> */
.L_x_153:
        /* <DEDUP_REMOVED lines=9> */
.L_x_155:
        /* <DEDUP_REMOVED lines=9> */
.L_x_157:
        /* <DEDUP_REMOVED lines=9> */
.L_x_159:
        /* <DEDUP_REMOVED lines=9> */
.L_x_161:
        /* <DEDUP_REMOVED lines=9> */
.L_x_163:
        /* <DEDUP_REMOVED lines=9> */
.L_x_165:
[----:B------:R-:W-:-:S04]  /*33e0*/  UIADD3 UR4, UPT, UPT, UR4, 0x1, URZ ;  /* 0x0000000104047890 */ /* 0x000fc8000fffe0ff */
[----:B------:R-:W-:-:S04]  /*33f0*/  UISETP.NE.AND UP0, UPT, UR4, 0x12, UPT ;  /* 0x000000120400788c */ /* 0x000fc8000bf05270 */
[----:B------:R-:W-:Y:S02]  /*3400*/  USEL UR5, URZ, 0x1, UP0 ;  /* 0x00000001ff057887 */ /* 0x000fe40008000000 */
[----:B------:R-:W-:-:S04]  /*3410*/  USEL UR4, UR4, URZ, UP0 ;  /* 0x000000ff04047287 */ /* 0x000fc80008000000 */
[----:B------:R-:W-:Y:S01]  /*3420*/  ULEA UR4, UR4, UR13, 0x3 ;  /* 0x0000000d04047291 */ /* 0x000fe2000f8e18ff */
[----:B------:R-:W-:-:S04]  /*3430*/  LOP3.LUT R2, R2, UR5, RZ, 0x3c, !PT ;  /* 0x0000000502027c12 */ /* 0x000fc8000f8e3cff */
[----:B------:R-:W-:Y:S01]  /*3440*/  SHF.L.U32 R2, R2, 0x1f, RZ ;  /* 0x0000001f02027819 */ /* 0x000fe200000006ff */
[----:B-1----:R-:W-:-:S07]  /*3450*/  IMAD.U32 R0, RZ, RZ, UR4 ;  /* 0x00000004ff007e24 */ /* 0x002fce000f8e00ff */
.L_x_61:
[----:B-1----:R1:W2:Y:S02]  /*3460*/  SYNCS.PHASECHK.TRANS64.TRYWAIT P0, [R0+URZ], R2 ;  /* 0x00000002000075a7 */ /* 0x0022a400080011ff */
[----:B--2---:R-:W-:Y:S05]  /*3470*/  @!P0 NANOSLEEP.SYNCS 0x989680 ;  /* 0x009896800000895d */ /* 0x004fea0003900000 */
[----:B------:R-:W2:Y:S02]  /*3480*/  @!P0 SYNCS.PHASECHK.TRANS64 P0, [R0+URZ], R2 ;  /* 0x00000002000085a7 */ /* 0x000ea400080010ff */
[----:B--23--:R-:W-:Y:S05]  /*3490*/  @P0 EXIT ;  /* 0x000000000000094d */ /* 0x00cfea0003800000 */
[----:B------:R-:W-:Y:S05]  /*34a0*/  BRA `(.L_x_61) ;  /* 0xfffffffc00ec7947 */ /* 0x000fea000383ffff */
.L_x_23:
[----:B------:R-:W2:Y:S02]  /*34b0*/  S2UR UR4, SR_CgaCtaId ;  /* 0x00000000000479c3 */ /* 0x000ea40000008800 */
[----:B--2---:R-:W-:-:S04]  /*34c0*/  UISETP.NE.AND UP0, UPT, UR4, URZ, UPT ;  /* 0x000000ff0400728c */ /* 0x004fc8000bf05270 */
[----:B------:R-:W-:-:S09]  /*34d0*/  UISETP.NE.OR UP0, UPT, UR13, 0x1, UP0 ;  /* 0x000000010d00788c */ /* 0x000fd20008705670 */
[----:B------:R-:W-:Y:S05]  /*34e0*/  BRA.U UP0, `(.L_x_62) ;  /* 0x00000005004c7547 */ /* 0x000fea000b800000 */
[----:B------:R-:W2:Y:S01]  /*34f0*/  S2UR UR5, SR_CgaCtaId ;  /* 0x00000000000579c3 */ /* 0x000ea20000008800 */
[----:B------:R-:W-:Y:S01]  /*3500*/  UMOV UR4, 0x400 ;  /* 0x0000040000047882 */ /* 0x000fe20000000000 */
[----:B------:R-:W-:Y:S01]  /*3510*/  ISETP.GE.U32.AND P2, PT, R0, 0x4, PT ;  /* 0x000000040000780c */ /* 0x000fe20003f46070 */
[----:B------:R-:W-:Y:S01]  /*3520*/  IMAD.MOV.U32 R12, RZ, RZ, 0x1 ;  /* 0x00000001ff0c7424 */ /* 0x000fe200078e00ff */
[----:B------:R-:W-:Y:S02]  /*3530*/  CS2R R10, SRZ ;  /* 0x00000000000a7805 */ /* 0x000fe4000001ff00 */
[----:B------:R-:W-:Y:S01]  /*3540*/  CS2R R8, SRZ ;  /* 0x0000000000087805 */ /* 0x000fe2000001ff00 */
[----:B--2---:R-:W-:-:S03]  /*3550*/  ULEA UR6, UR5, UR4, 0x18 ;  /* 0x0000000405067291 */ /* 0x004fc6000f8ec0ff */
[----:B------:R-:W-:-:S09]  /*3560*/  UMOV UR5, URZ ;  /* 0x000000ff00057c82 */ /* 0x000fd20008000000 */
.L_x_66:
[----:B------:R-:W-:Y:S02]  /*3570*/  LEA R2, R8, UR6, 0x3 ;  /* 0x0000000608027c11 */ /* 0x000fe4000f8e18ff */
[----:B------:R-:W-:-:S03]  /*3580*/  SHF.L.U32 R4, R9, 0x1f, RZ ;  /* 0x0000001f09047819 */ /* 0x000fc600000006ff */
[----:B------:R-:W-:Y:S01]  /*3590*/  VIADD R5, R2, 0x1b0 ;  /* 0x000001b002057836 */ /* 0x000fe20000000000 */
[----:B------:R-:W2:Y:S02]  /*35a0*/  SYNCS.PHASECHK.TRANS64.TRYWAIT P0, [R2+URZ+0x1a0], R4 ;  /* 0x0001a004020075a7 */ /* 0x000ea400080011ff */
[----:B--2---:R-:W-:Y:S05]  /*35b0*/  @!P0 BRA `(.L_x_63) ;  /* 0x00000048009c8947 */ /* 0x004fea0003800000 */
.L_x_166:
[----:B------:R-:W-:Y:S01]  /*35c0*/  ULEA UR4, UR5, UR6, 0x3 ;  /* 0x0000000605047291 */ /* 0x000fe2000f8e18ff */
[----:B--2---:R-:W-:Y:S01]  /*35d0*/  PRMT R2, RZ, 0x654, R5 ;  /* 0x00000654ff027816 */ /* 0x004fe20000000005 */
[----:B------:R-:W-:Y:S01]  /*35e0*/  @!P2 IMAD.MOV.U32 R4, RZ, RZ, 0x10 ;  /* 0x00000010ff04a424 */ /* 0x000fe200078e00ff */
[----:B------:R-:W-:Y:S01]  /*35f0*/  SHF.L.U32 R5, R12, 0x1f, RZ ;  /* 0x0000001f0c057819 */ /* 0x000fe200000006ff */
[----:B------:R-:W-:Y:S01]  /*3600*/  UIADD3 UR7, UPT, UPT, UR4, 0x140, URZ ;  /* 0x0000014004077890 */ /* 0x000fe2000fffe0ff */
[----:B------:R2:W-:Y:S05]  /*3610*/  SYNCS.ARRIVE.TRANS64.RED.A1T0 RZ, [R2+URZ], RZ ;  /* 0x000000ff02ff79a7 */ /* 0x0005ea00081004ff */
[----:B------:R-:W-:Y:S01]  /*3620*/  IMAD.U32 R6, RZ, RZ, UR7 ;  /* 0x00000007ff067e24 */ /* 0x000fe2000f8e00ff */
[----:B------:R-:W3:Y:S04]  /*3630*/  SYNCS.PHASECHK.TRANS64.TRYWAIT P0, [UR4+0x150], R5 ;  /* 0x00015005ff0075a7 */ /* 0x000ee80008001104 */
[----:B------:R-:W-:Y:S01]  /*3640*/  PRMT R6, R0, 0x654, R6 ;  /* 0x0000065400067816 */ /* 0x000fe20000000006 */
[----:B--23--:R-:W-:Y:S06]  /*3650*/  @!P0 BRA `(.L_x_64) ;  /* 0x0000004800888947 */ /* 0x00cfec0003800000 */
.L_x_168:
[----:B------:R-:W-:Y:S01]  /*3660*/  ULEA UR8, UR5, UR6, 0x4 ;  /* 0x0000000605087291 */ /* 0x000fe2000f8e20ff */
[----:B------:R-:W-:Y:S01]  /*3670*/  SEL R3, R6, R3, !P2 ;  /* 0x0000000306037207 */ /* 0x000fe20005000000 */
[----:B------:R-:W-:Y:S01]  /*3680*/  UIADD3 UR9, UPT, UPT, UR4, 0x140, URZ ;  /* 0x0000014004097890 */ /* 0x000fe2000fffe0ff */
[----:B--2---:R-:W-:Y:S01]  /*3690*/  LEA R2, R11, UR6, 0x3 ;  /* 0x000000060b027c11 */ /* 0x004fe2000f8e18ff */
[----:B------:R-:W-:Y:S01]  /*36a0*/  UIADD3 UR8, UPT, UPT, UR8, 0x1d0, URZ ;  /* 0x000001d008087890 */ /* 0x000fe2000fffe0ff */
[----:B------:R2:W-:Y:S01]  /*36b0*/  @!P2 SYNCS.ARRIVE.TRANS64.RED RZ, [R3+URZ], R4 ;  /* 0x0000000403ffa9a7 */ /* 0x0005e200080004ff */
[----:B------:R-:W-:Y:S01]  /*36c0*/  UIADD3 UR4, UPT, UPT, UR5, 0x1, URZ ;  /* 0x0000000105047890 */ /* 0x000fe2000fffe0ff */
[----:B------:R-:W-:-:S03]  /*36d0*/  VIADD R8, R8, 0x1 ;  /* 0x0000000108087836 */ /* 0x000fc60000000000 */
[----:B------:R-:W-:Y:S02]  /*36e0*/  UISETP.NE.AND UP0, UPT, UR4, 0x2, UPT ;  /* 0x000000020400788c */ /* 0x000fe4000bf05270 */
[----:B------:R-:W-:Y:S01]  /*36f0*/  ISETP.NE.AND P0, PT, R8, 0x2, PT ;  /* 0x000000020800780c */ /* 0x000fe20003f05270 */
[----:B------:R-:W-:Y:S06]  /*3700*/  UGETNEXTWORKID.BROADCAST [UR8], [UR9] ;  /* 0x00000000080073ca */ /* 0x000fec0008000100 */
[----:B------:R-:W-:Y:S02]  /*3710*/  USEL UR7, URZ, 0x1, UP0 ;  /* 0x00000001ff077887 */ /* 0x000fe40008000000 */
[----:B------:R-:W-:-:S04]  /*3720*/  USEL UR5, UR4, URZ, UP0 ;  /* 0x000000ff04057287 */ /* 0x000fc80008000000 */
[----:B------:R-:W-:Y:S02]  /*3730*/  LOP3.LUT R12, R12, UR7, RZ, 0x3c, !PT ;  /* 0x000000070c0c7c12 */ /* 0x000fe4000f8e3cff */
[----:B--2---:R-:W-:-:S04]  /*3740*/  SHF.L.U32 R4, R10, 0x1f, RZ ;  /* 0x0000001f0a047819 */ /* 0x004fc800000006ff */
[----:B------:R-:W2:Y:S02]  /*3750*/  SYNCS.PHASECHK.TRANS64.TRYWAIT P1, [R2+URZ+0x140], R4 ;  /* 0x00014004020075a7 */ /* 0x000ea400080211ff */
[----:B--2---:R-:W-:Y:S05]  /*3760*/  @!P1 BRA `(.L_x_65) ;  /* 0x00000048005c9947 */ /* 0x004fea0003800000 */
.L_x_169:
[C---:B--2---:R-:W-:Y:S01]  /*3770*/  LEA R4, R11.reuse, UR6, 0x4 ;  /* 0x000000060b047c11 */ /* 0x044fe2000f8e20ff */
[----:B------:R-:W-:Y:S01]  /*3780*/  VIADD R2, R2, 0x150 ;  /* 0x0000015002027836 */ /* 0x000fe20000000000 */
[----:B------:R-:W-:Y:S01]  /*3790*/  SEL R8, R8, RZ, P0 ;  /* 0x000000ff08087207 */ /* 0x000fe20000000000 */
[----:B------:R-:W-:-:S03]  /*37a0*/  VIADD R11, R11, 0x1 ;  /* 0x000000010b0b7836 */ /* 0x000fc60000000000 */
[----:B------:R-:W2:Y:S01]  /*37b0*/  LDS.128 R4, [R4+0x1d0] ;  /* 0x0001d00004047984 */ /* 0x000ea20000000c00 */
[----:B------:R-:W-:Y:S02]  /*37c0*/  PRMT R2, RZ, 0x654, R2 ;  /* 0x00000654ff027816 */ /* 0x000fe40000000002 */
[C---:B------:R-:W-:Y:S01]  /*37d0*/  ISETP.NE.AND P1, PT, R11.reuse, 0x2, PT ;  /* 0x000000020b00780c */ /* 0x040fe20003f25270 */
[----:B------:R-:W-:Y:S01]  /*37e0*/  @!PT LDS RZ, [RZ] ;  /* 0x00000000fffff984 */ /* 0x000fe20000000800 */
[----:B------:R-:W-:Y:S01]  /*37f0*/  @!PT LDS RZ, [RZ] ;  /* 0x00000000fffff984 */ /* 0x000fe20000000800 */
[----:B------:R-:W-:Y:S01]  /*3800*/  @!PT LDS RZ, [RZ] ;  /* 0x00000000fffff984 */ /* 0x000fe20000000800 */
[----:B------:R-:W-:Y:S01]  /*3810*/  @!PT LDS RZ, [RZ] ;  /* 0x00000000fffff984 */ /* 0x000fe20000000800 */
[----:B------:R3:W-:Y:S06]  /*3820*/  MEMBAR.ALL.CTA ;  /* 0x0000000000007992 */ /* 0x0007ec0000008000 */
[----:B---3--:R-:W3:Y:S01]  /*3830*/  FENCE.VIEW.ASYNC.S ;  /* 0x00000000000073c6 */ /* 0x008ee20000000000 */
[----:B------:R-:W-:Y:S01]  /*3840*/  SEL R11, R11, RZ, P1 ;  /* 0x000000ff0b0b7207 */ /* 0x000fe20000800000 */
[----:B---3--:R3:W-:Y:S01]  /*3850*/  SYNCS.ARRIVE.TRANS64.RED.A1T0 RZ, [R2+URZ], RZ ;  /* 0x000000ff02ff79a7 */ /* 0x0087e200081004ff */
[----:B--2---:R-:W-:-:S02]  /*3860*/  LOP3.LUT P3, RZ, R6, 0x1, RZ, 0xc0, !PT ;  /* 0x0000000106ff7812 */ /* 0x004fc4000786c0ff */
[----:B------:R-:W-:-:S04]  /*3870*/  SEL R4, RZ, 0x1, P1 ;  /* 0x00000001ff047807 */ /* 0x000fc80000800000 */
[----:B------:R-:W-:Y:S02]  /*3880*/  LOP3.LUT R10, R10, R4, RZ, 0x3c, !PT ;  /* 0x000000040a0a7212 */ /* 0x000fe400078e3cff */
[----:B---3--:R-:W-:-:S04]  /*3890*/  SEL R2, RZ, 0x1, P0 ;  /* 0x00000001ff027807 */ /* 0x008fc80000000000 */
[----:B------:R-:W-:Y:S01]  /*38a0*/  LOP3.LUT R9, R9, R2, RZ, 0x3c, !PT ;  /* 0x0000000209097212 */ /* 0x000fe200078e3cff */
[----:B------:R-:W-:Y:S06]  /*38b0*/  @P3 BRA `(.L_x_66) ;  /* 0xfffffffc002c3947 */ /* 0x000fec000383ffff */
[----:B------:R-:W-:Y:S01]  /*38c0*/  ULEA UR4, UR5, UR6, 0x3 ;  /* 0x0000000605047291 */ /* 0x000fe2000f8e18ff */
[----:B------:R-:W-:-:S08]  /*38d0*/  SHF.L.U32 R2, R12, 0x1f, RZ ;  /* 0x0000001f0c027819 */ /* 0x000fd000000006ff */
[----:B------:R-:W2:Y:S02]  /*38e0*/  SYNCS.PHASECHK.TRANS64 P0, [UR4+0x150], R2 ;  /* 0x00015002ff0075a7 */ /* 0x000ea40008001004 */
[----:B--2---:R-:W-:Y:S05]  /*38f0*/  @P0 BRA `(.L_x_67) ;  /* 0x0000000000080947 */ /* 0x004fea0003800000 */
[----:B------:R-:W2:Y:S02]  /*3900*/  SYNCS.PHASECHK.TRANS64.TRYWAIT P0, [UR4+0x150], R2 ;  /* 0x00015002ff0075a7 */ /* 0x000ea40008001104 */
[----:B--2---:R-:W-:Y:S05]  /*3910*/  @!P0 BRA `(.L_x_68) ;  /* 0x0000004800048947 */ /* 0x004fea0003800000 */
.L_x_67:
[----:B------:R-:W-:-:S04]  /*3920*/  UIADD3 UR7, UPT, UPT, UR5, 0x1, URZ ;  /* 0x0000000105077890 */ /* 0x000fc8000fffe0ff */
[----:B------:R-:W-:-:S04]  /*3930*/  UISETP.NE.AND UP0, UPT, UR7, 0x2, UPT ;  /* 0x000000020700788c */ /* 0x000fc8000bf05270 */
[----:B------:R-:W-:Y:S02]  /*3940*/  USEL UR8, URZ, 0x1, UP0 ;  /* 0x00000001ff087887 */ /* 0x000fe40008000000 */
[----:B------:R-:W-:-:S04]  /*3950*/  USEL UR7, UR7, URZ, UP0 ;  /* 0x000000ff07077287 */ /* 0x000fc80008000000 */
[----:B------:R-:W-:Y:S01]  /*3960*/  ULEA UR7, UR7, UR6, 0x3 ;  /* 0x0000000607077291 */ /* 0x000fe2000f8e18ff */
[----:B--2---:R-:W-:-:S04]  /*3970*/  LOP3.LUT R2, R12, UR8, RZ, 0x3c, !PT ;  /* 0x000000080c027c12 */ /* 0x004fc8000f8e3cff */
[----:B------:R-:W-:-:S04]  /*3980*/  SHF.L.U32 R0, R2, 0x1f, RZ ;  /* 0x0000001f02007819 */ /* 0x000fc800000006ff */
[----:B------:R-:W2:Y:S02]  /*3990*/  SYNCS.PHASECHK.TRANS64 P0, [UR7+0x150], R0 ;  /* 0x00015000ff0075a7 */ /* 0x000ea40008001007 */
[----:B-12---:R-:W-:Y:S05]  /*39a0*/  @P0 EXIT ;  /* 0x000000000000094d */ /* 0x006fea0003800000 */
[----:B------:R-:W-:Y:S02]  /*39b0*/  SHF.L.U32 R2, R2, 0x1f, RZ ;  /* 0x0000001f02027819 */ /* 0x000fe400000006ff */
[----:B------:R-:W-:-:S07]  /*39c0*/  MOV R0, UR7 ;  /* 0x0000000700007c02 */ /* 0x000fce0008000f00 */
.L_x_69:
[----:B-1----:R1:W2:Y:S02]  /*39d0*/  SYNCS.PHASECHK.TRANS64.TRYWAIT P0, [R0+URZ+0x150], R2 ;  /* 0x00015002000075a7 */ /* 0x0022a400080011ff */
[----:B--2---:R-:W-:Y:S05]  /*39e0*/  @!P0 NANOSLEEP.SYNCS 0x989680 ;  /* 0x009896800000895d */ /* 0x004fea0003900000 */
[----:B------:R-:W2:Y:S02]  /*39f0*/  @!P0 SYNCS.PHASECHK.TRANS64 P0, [R0+URZ+0x150], R2 ;  /* 0x00015002000085a7 */ /* 0x000ea400080010ff */
[----:B--2---:R-:W-:Y:S05]  /*3a00*/  @P0 EXIT ;  /* 0x000000000000094d */ /* 0x004fea0003800000 */
[----:B------:R-:W-:Y:S05]  /*3a10*/  BRA `(.L_x_69) ;  /* 0xfffffffc00ec7947 */ /* 0x000fea000383ffff */
.L_x_62:
[----:B------:R-:W-:Y:S05]  /*3a20*/  BRA.U UP5, `(.L_x_70) ;  /* 0x0000001105dc7547 */ /* 0x000fea000b800000 */
[----:B------:R-:W2:Y:S01]  /*3a30*/  S2UR UR7, SR_CgaCtaId ;  /* 0x00000000000779c3 */ /* 0x000ea20000008800 */
[----:B------:R-:W-:Y:S01]  /*3a40*/  UMOV UR4, 0x40 ;  /* 0x0000004000047882 */ /* 0x000fe20000000000 */
[----:B------:R-:W-:Y:S01]  /*3a50*/  NOP ;  /* 0x0000000000007918 */ /* 0x000fe20000000000 */
[----:B------:R-:W-:Y:S01]  /*3a60*/  UMOV UR6, 0x400 ;  /* 0x0000040000067882 */ /* 0x000fe20000000000 */
[----:B--2---:R-:W-:Y:S02]  /*3a70*/  ULEA UR5, UR7, UR4, 0x18 ;  /* 0x0000000407057291 */ /* 0x004fe4000f8ec0ff */
[----:B------:R-:W-:-:S07]  /*3a80*/  ULEA UR6, UR7, UR6, 0x18 ;  /* 0x0000000607067291 */ /* 0x000fce000f8ec0ff */
[----:B------:R-:W2:Y:S02]  /*3a90*/  LDS.U8 R0, [UR5+0x1c] ;  /* 0x00001c05ff007984 */ /* 0x000ea40008000000 */
[----:B--2---:R-:W-:-:S13]  /*3aa0*/  ISETP.NE.AND P0, PT, R0, RZ, PT ;  /* 0x000000ff0000720c */ /* 0x004fda0003f05270 */
[----:B------:R-:W-:Y:S05]  /*3ab0*/  @P0 BRA `(.L_x_71) ;  /* 0x0000000400080947 */ /* 0x000fea0003800000 */
[----:B------:R-:W-:Y:S02]  /*3ac0*/  UISETP.NE.U32.AND UP1, UPT, UR48, 0x1, UPT ;  /* 0x000000013000788c */ /* 0x000fe4000bf25070 */
[----:B------:R-:W-:-:S07]  /*3ad0*/  UIADD3 UR7, UPT, UPT, UR5, 0x8, URZ ;  /* 0x0000000805077890 */ /* 0x000fce000fffe0ff */
[----:B------:R-:W-:Y:S05]  /*3ae0*/  BRA.U !UP1, `(.L_x_72) ;  /* 0x00000001099c7547 */ /* 0x000fea000b800000 */
[----:B------:R-:W-:Y:S01]  /*3af0*/  ELECT P0, URZ, PT ;  /* 0x0000000000ff782f */ /* 0x000fe20003800000 */
[----:B------:R-:W-:-:S12]  /*3b00*/  BSSY B0, `(.L_x_72) ;  /* 0x0000025000007945 */ /* 0x000fd80003800000 */
[----:B------:R-:W-:Y:S05]  /*3b10*/  @!P0 BRA `(.L_x_73) ;  /* 0x00000000008c8947 */ /* 0x000fea0003800000 */
[----:B------:R-:W-:-:S05]  /*3b20*/  UMOV UR4, 0x10 ;  /* 0x0000001000047882 */ /* 0x000fca0000000000 */
[----:B------:R-:W-:Y:S04]  /*3b30*/  DEPBAR.LE SB2, 0x36 ;  /* 0x0000ad800000791a */ /* 0x000fe80000000000 */
[----:B------:R-:W2:Y:S02]  /*3b40*/  UTCATOMSWS.2CTA.FIND_AND_SET.ALIGN UP0, UR4, UR4 ;  /* 0x00000004000475e3 */ /* 0x000ea40008200800 */
[----:B--2---:R-:W-:Y:S01]  /*3b50*/  MOV R10, UR4 ;  /* 0x00000004000a7c02 */ /* 0x004fe20008000f00 */
[----:B------:R-:W-:Y:S06]  /*3b60*/  BRA.U UP0, `(.L_x_74) ;  /* 0x0000000100187547 */ /* 0x000fec000b800000 */
.L_x_75:
[----:B------:R-:W-:Y:S05]  /*3b70*/  NANOSLEEP 0x64 ;  /* 0x000000640000795d */ /* 0x000fea0003800000 */
[----:B------:R-:W-:-:S05]  /*3b80*/  UMOV UR4, 0x10 ;  /* 0x0000001000047882 */ /* 0x000fca0000000000 */
[----:B------:R-:W-:Y:S04]  /*3b90*/  DEPBAR.LE SB2, 0x36 ;  /* 0x0000ad800000791a */ /* 0x000fe80000000000 */
[----:B------:R-:W2:Y:S02]  /*3ba0*/  UTCATOMSWS.2CTA.FIND_AND_SET.ALIGN UP0, UR4, UR4 ;  /* 0x00000004000475e3 */ /* 0x000ea40008200800 */
[----:B--2---:R-:W-:Y:S01]  /*3bb0*/  MOV R10, UR4 ;  /* 0x00000004000a7c02 */ /* 0x004fe20008000f00 */
[----:B------:R-:W-:Y:S05]  /*3bc0*/  BRA.U !UP0, `(.L_x_75) ;  /* 0xfffffffd08e87547 */ /* 0x000fea000b83ffff */
.L_x_74:
[----:B------:R-:W2:Y:S01]  /*3bd0*/  LDS R6, [UR5+0x10] ;  /* 0x00001005ff067984 */ /* 0x000ea20008000800 */
[----:B------:R-:W-:Y:S01]  /*3be0*/  IMAD.U32 R0, RZ, RZ, UR6 ;  /* 0x00000006ff007e24 */ /* 0x000fe2000f8e00ff */
[----:B------:R-:W-:-:S03]  /*3bf0*/  MOV R4, UR47 ;  /* 0x0000002f00047c02 */ /* 0x000fc60008000f00 */
[----:B------:R-:W-:Y:S01]  /*3c00*/  VIADD R0, R0, 0x1f0 ;  /* 0x000001f000007836 */ /* 0x000fe20000000000 */
[----:B--2---:R-:W-:-:S04]  /*3c10*/  SHF.L.U32 R6, R6, 0x1f, RZ ;  /* 0x0000001f06067819 */ /* 0x004fc800000006ff */
[----:B------:R-:W2:Y:S02]  /*3c20*/  SYNCS.PHASECHK.TRANS64.TRYWAIT P0, [UR5+0x8], R6 ;  /* 0x00000806ff0075a7 */ /* 0x000ea40008001105 */
[----:B--2---:R-:W-:Y:S05]  /*3c30*/  @P0 BRA `(.L_x_76) ;  /* 0x0000000000080947 */ /* 0x004fea0003800000 */
[----:B------:R-:W2:Y:S02]  /*3c40*/  SYNCS.PHASECHK.TRANS64.TRYWAIT P0, [UR5+0x8], R6 ;  /* 0x00000806ff0075a7 */ /* 0x000ea40008001105 */
[----:B--2---:R-:W-:Y:S05]  /*3c50*/  @!P0 BRA `(.L_x_77) ;  /* 0x00000044004c8947 */ /* 0x004fea0003800000 */
.L_x_76:
[----:B------:R-:W-:Y:S01]  /*3c60*/  PRMT R4, R4, 0x654, R0 ;  /* 0x0000065404047816 */ /* 0x000fe20000000000 */
[----:B------:R-:W-:Y:S01]  /*3c70*/  HFMA2 R0, -RZ, RZ, 0, 5.9604644775390625e-08 ;  /* 0x00000001ff007431 */ /* 0x000fe200000001ff */
[----:B------:R-:W-:Y:S01]  /*3c80*/  UPRMT UR4, UR47, 0x654, UR7 ;  /* 0x000006542f047896 */ /* 0x000fe20008000007 */
[----:B------:R-:W-:Y:S02]  /*3c90*/  IMAD.MOV.U32 R8, RZ, RZ, 0xffff ;  /* 0x0000ffffff087424 */ /* 0x000fe400078e00ff */
[----:B--2---:R-:W-:Y:S02]  /*3ca0*/  IMAD.MOV.U32 R6, RZ, RZ, 0x4 ;  /* 0x00000004ff067424 */ /* 0x004fe400078e00ff */
[----:B------:R-:W-:Y:S01]  /*3cb0*/  IMAD.SHL.U32 R9, R10, 0x20, RZ ;  /* 0x000000200a097824 */ /* 0x000fe200078e00ff */
[----:B------:R-:W-:Y:S02]  /*3cc0*/  MOV R5, UR4 ;  /* 0x0000000400057c02 */ /* 0x000fe40008000f00 */
[-C--:B------:R-:W-:Y:S01]  /*3cd0*/  SHF.L.U32 R8, R8, R10.reuse, RZ ;  /* 0x0000000a08087219 */ /* 0x080fe200000006ff */
[----:B------:R2:W-:Y:S01]  /*3ce0*/  SYNCS.ARRIVE.TRANS64.RED RZ, [UR4], R6 ;  /* 0x00000006ffff79a7 */ /* 0x0005e20008000404 */
[----:B------:R-:W-:Y:S01]  /*3cf0*/  SHF.L.U32 R7, R0, R10, RZ ;  /* 0x0000000a00077219 */ /* 0x000fe200000006ff */
[----:B------:R2:W-:Y:S04]  /*3d00*/  STS [UR6+0x1f0], R9 ;  /* 0x0001f009ff007988 */ /* 0x0005e80008000806 */
[----:B------:R2:W-:Y:S04]  /*3d10*/  STAS [R4.64], R10 ;  /* 0x0000000a04007dbd */ /* 0x0005e8000c0008ff */
[----:B------:R2:W-:Y:S04]  /*3d20*/  ATOMS.OR RZ, [UR5+0x14], R8 ;  /* 0x00001408ffff798c */ /* 0x0005e8000b000005 */
[----:B------:R2:W-:Y:S04]  /*3d30*/  ATOMS.OR RZ, [UR5+0x18], R7 ;  /* 0x00001807ffff798c */ /* 0x0005e8000b000005 */
[----:B------:R2:W-:Y:S02]  /*3d40*/  ATOMS.XOR RZ, [UR5+0x10], R0 ;  /* 0x00001000ffff798c */ /* 0x0005e4000b800005 */
.L_x_73:
[----:B-1----:R-:W-:Y:S05]  /*3d50*/  BSYNC B0 ;  /* 0x0000000000007941 */ /* 0x002fea0003800000 */
.L_x_72:
[----:B------:R-:W-:Y:S05]  /*3d60*/  BRA.U UP1, `(.L_x_78) ;  /* 0x00000001016c7547 */ /* 0x000fea000b800000 */
[----:B------:R-:W-:-:S03]  /*3d70*/  UMOV UR4, 0xffffffff ;  /* 0xffffffff00047882 */ /* 0x000fc60000000000 */
[----:B------:R-:W-:Y:S05]  /*3d80*/  BRA.DIV UR4, `(.L_x_79) ;  /* 0x0000004604187947 */ /* 0x000fea000b800000 */
[----:B------:R-:W-:-:S13]  /*3d90*/  ELECT P0, URZ, PT ;  /* 0x0000000000ff782f */ /* 0x000fda0003800000 */
.L_x_173:
[----:B------:R-:W-:Y:S05]  /*3da0*/  @!P0 BRA `(.L_x_78) ;  /* 0x00000000005c8947 */ /* 0x000fea0003800000 */
[----:B--2---:R-:W2:Y:S02]  /*3db0*/  LDS R4, [UR5+0x10] ;  /* 0x00001005ff047984 */ /* 0x004ea40008000800 */
[----:B--2---:R-:W-:-:S04]  /*3dc0*/  SHF.L.U32 R4, R4, 0x1f, RZ ;  /* 0x0000001f04047819 */ /* 0x004fc800000006ff */
[----:B------:R-:W2:Y:S02]  /*3dd0*/  SYNCS.PHASECHK.TRANS64.TRYWAIT P0, [UR5+0x8], R4 ;  /* 0x00000804ff0075a7 */ /* 0x000ea40008001105 */
[----:B--2---:R-:W-:Y:S05]  /*3de0*/  @P0 BRA `(.L_x_80) ;  /* 0x0000000000080947 */ /* 0x004fea0003800000 */
[----:B------:R-:W2:Y:S02]  /*3df0*/  SYNCS.PHASECHK.TRANS64.TRYWAIT P0, [UR5+0x8], R4 ;  /* 0x00000804ff0075a7 */ /* 0x000ea40008001105 */
[----:B--2---:R-:W-:Y:S05]  /*3e00*/  @!P0 BRA `(.L_x_81) ;  /* 0x00000044001c8947 */ /* 0x004fea0003800000 */
.L_x_80:
[----:B------:R-:W3:Y:S01]  /*3e10*/  LDS R6, [UR6+0x1f0] ;  /* 0x0001f006ff067984 */ /* 0x000ee20008000800 */
[----:B--2---:R-:W-:Y:S02]  /*3e20*/  HFMA2 R0, -RZ, RZ, 0, 5.9604644775390625e-08 ;  /* 0x00000001ff007431 */ /* 0x004fe400000001ff */
[----:B------:R-:W-:Y:S01]  /*3e30*/  IMAD.MOV.U32 R4, RZ, RZ, 0xffff ;  /* 0x0000ffffff047424 */ /* 0x000fe200078e00ff */
[----:B------:R-:W-:Y:S01]  /*3e40*/  UPRMT UR4, UR47, 0x654, UR7 ;  /* 0x000006542f047896 */ /* 0x000fe20008000007 */
[----:B---3--:R-:W-:-:S03]  /*3e50*/  IMAD.SHL.U32 R5, R6, 0x20, RZ ;  /* 0x0000002006057824 */ /* 0x008fc600078e00ff */
[-C--:B------:R-:W-:Y:S02]  /*3e60*/  SHF.L.U32 R4, R4, R6.reuse, RZ ;  /* 0x0000000604047219 */ /* 0x080fe400000006ff */
[----:B------:R-:W-:Y:S01]  /*3e70*/  SHF.L.U32 R6, R0, R6, RZ ;  /* 0x0000000600067219 */ /* 0x000fe200000006ff */
[----:B------:R3:W-:Y:S04]  /*3e80*/  STS [UR6+0x1f0], R5 ;  /* 0x0001f005ff007988 */ /* 0x0007e80008000806 */
[----:B------:R3:W-:Y:S04]  /*3e90*/  ATOMS.OR RZ, [UR5+0x14], R4 ;  /* 0x00001404ffff798c */ /* 0x0007e8000b000005 */
[----:B------:R3:W-:Y:S01]  /*3ea0*/  ATOMS.OR RZ, [UR5+0x18], R6 ;  /* 0x00001806ffff798c */ /* 0x0007e2000b000005 */
[----:B------:R-:W-:Y:S03]  /*3eb0*/  SYNCS.ARRIVE.TRANS64.RED.A1T0 RZ, [UR4], RZ ;  /* 0x000000ffffff79a7 */ /* 0x000fe60008100404 */
[----:B------:R3:W-:Y:S01]  /*3ec0*/  ATOMS.XOR RZ, [UR5+0x10], R0 ;  /* 0x00001000ffff798c */ /* 0x0007e2000b800005 */
[----:B------:R-:W-:Y:S05]  /*3ed0*/  BRA `(.L_x_78) ;  /* 0x0000000000107947 */ /* 0x000fea0003800000 */
.L_x_71:
[----:B------:R-:W-:Y:S02]  /*3ee0*/  MOV R0, 0xffffffff ;  /* 0xffffffff00007802 */ /* 0x000fe40000000f00 */
[----:B------:R-:W-:-:S03]  /*3ef0*/  MOV R4, 0x3f20 ;  /* 0x00003f2000047802 */ /* 0x000fc60000000f00 */
[----:B------:R2:W-:Y:S04]  /*3f00*/  STS [UR6+0x1f0], R0 ;  /* 0x0001f000ff007988 */ /* 0x0005e80008000806 */
[----:B-12--5:R-:W-:Y:S05]  /*3f10*/  CALL.REL.NOINC `($__internal_1_$__cuda_sm10x_tcgen05_guardrail_trap_phase_invalid_during_alloc) ;  /* 0x0000004800247944 */ /* 0x026fea0003c00000 */
.L_x_78:
[----:B------:R-:W-:Y:S05]  /*3f20*/  WARPSYNC.ALL ;  /* 0x0000000000007948 */ /* 0x000fea0003800000 */
[----:B------:R-:W4:Y:S01]  /*3f30*/  S2UR UR4, SR_CgaCtaId ;  /* 0x00000000000479c3 */ /* 0x000f220000008800 */
[----:B------:R-:W-:Y:S01]  /*3f40*/  UMOV UR26, 0x400 ;  /* 0x00000400001a7882 */ /* 0x000fe20000000000 */
[----:B------:R-:W-:-:S06]  /*3f50*/  NOP ;  /* 0x0000000000007918 */ /* 0x000fcc0000000000 */
[----:B------:R-:W-:Y:S06]  /*3f60*/  BAR.ARV 0x6, 0xa0 ;  /* 0x0182800000007b1d */ /* 0x000fec0000002000 */
[----:B------:R-:W1:Y:S01]  /*3f70*/  LDCU UR6, c[0x0][0x38c] ;  /* 0x00007180ff0677ac */ /* 0x000e620008000800 */
[----:B------:R-:W-:Y:S01]  /*3f80*/  LOP3.LUT R3, R3, 0xffff, RZ, 0xc0, !PT ;  /* 0x0000ffff03037812 */ /* 0x000fe200078ec0ff */
[----:B--2---:R-:W-:Y:S01]  /*3f90*/  IMAD.MOV.U32 R9, RZ, RZ, 0x1 ;  /* 0x00000001ff097424 */ /* 0x004fe200078e00ff */
[----:B------:R-:W-:Y:S01]  /*3fa0*/  LOP3.LUT R2, R2, 0xffff, RZ, 0xc0, !PT ;  /* 0x0000ffff02027812 */ /* 0x000fe200078ec0ff */
[----:B------:R-:W-:Y:S01]  /*3fb0*/  IMAD.MOV.U32 R8, RZ, RZ, RZ ;  /* 0x000000ffff087224 */ /* 0x000fe200078e00ff */
[----:B------:R-:W-:Y:S01]  /*3fc0*/  R2UR UR28, R3 ;  /* 0x00000000031c72ca */ /* 0x000fe200000e0000 */
[----:B------:R-:W-:Y:S01]  /*3fd0*/  UMOV UR32, URZ ;  /* 0x000000ff00207c82 */ /* 0x000fe20008000000 */
[----:B------:R-:W-:-:S02]  /*3fe0*/  R2UR UR42, R2 ;  /* 0x00000000022a72ca */ /* 0x000fc400000e0000 */
[----:B------:R-:W-:Y:S01]  /*3ff0*/  CS2R R2, SRZ ;  /* 0x0000000000027805 */ /* 0x000fe2000001ff00 */
[----:B------:R-:W-:Y:S01]  /*4000*/  UMOV UR23, URZ ;  /* 0x000000ff00177c82 */ /* 0x000fe20008000000 */
[----:B----4-:R-:W-:Y:S01]  /*4010*/  ULEA UR26, UR4, UR26, 0x18 ;  /* 0x0000001a041a7291 */ /* 0x010fe2000f8ec0ff */
[----:B------:R-:W-:Y:S01]  /*4020*/  UMOV UR22, URZ ;  /* 0x000000ff00167c82 */ /* 0x000fe20008000000 */
[----:B------:R-:W-:Y:S02]  /*4030*/  UISETP.NE.AND UP3, UPT, UR48, URZ, UPT ;  /* 0x000000ff3000728c */ /* 0x000fe4000bf65270 */
[----:B------:R-:W-:Y:S02]  /*4040*/  UIADD3 UR5, UPT, UPT, UR26, 0x2400, URZ ;  /* 0x000024001a057890 */ /* 0x000fe4000fffe0ff */
[----:B------:R-:W-:-:S03]  /*4050*/  UIADD3 UR4, UPT, UPT, UR26, 0x26400, URZ ;  /* 0x000264001a047890 */ /* 0x000fc6000fffe0ff */
[----:B---3--:R-:W2:Y:S01]  /*4060*/  LDS R0, [UR26+0x1f0] ;  /* 0x0001f01aff007984 */ /* 0x008ea20008000800 */
[----:B-1----:R-:W-:Y:S02]  /*4070*/  UIADD3 UR6, UPT, UPT, UR6, 0x7f, URZ ;  /* 0x0000007f06067890 */ /* 0x002fe4000fffe0ff */
[----:B------:R-:W-:Y:S02]  /*4080*/  USHF.R.U32.HI UR5, URZ, 0x4, UR5 ;  /* 0x00000004ff057899 */ /* 0x000fe40008011605 */
[----:B------:R-:W-:Y:S02]  /*4090*/  USHF.R.S32.HI UR33, URZ, 0x1f, UR6 ;  /* 0x0000001fff217899 */ /* 0x000fe40008011406 */
[----:B------:R-:W-:Y:S02]  /*40a0*/  USHF.R.U32.HI UR4, URZ, 0x4, UR4 ;  /* 0x00000004ff047899 */ /* 0x000fe40008011604 */
[----:B------:R-:W-:Y:S02]  /*40b0*/  ULEA.HI UR33, UR33, UR6, URZ, 0x7 ;  /* 0x0000000621217291 */ /* 0x000fe4000f8f38ff */
[----:B------:R-:W-:-:S02]  /*40c0*/  ULOP3.LUT UR5, UR5, 0x3fff, URZ, 0xc0, !UPT ;  /* 0x00003fff05057892 */ /* 0x000fc4000f8ec0ff */
[----:B------:R-:W-:Y:S02]  /*40d0*/  USHF.R.S32.HI UR33, URZ, 0x7, UR33 ;  /* 0x00000007ff217899 */ /* 0x000fe40008011421 */
[----:B------:R-:W-:Y:S02]  /*40e0*/  ULOP3.LUT UR30, UR4, 0x3fff, URZ, 0xc0, !UPT ;  /* 0x00003fff041e7892 */ /* 0x000fe4000f8ec0ff */
[----:B------:R-:W-:Y:S01]  /*40f0*/  UISETP.LT.AND UP0, UPT, UR33, 0x1, UPT ;  /* 0x000000012100788c */ /* 0x000fe2000bf01270 */
[----:B------:R-:W-:Y:S01]  /*4100*/  UMOV UR40, 0x0 ;  /* 0x0000000000287882 */ /* 0x000fe20000000000 */
[----:B------:R-:W-:Y:S01]  /*4110*/  UMOV UR41, 0x8100490 ;  /* 0x0810049000297882 */ /* 0x000fe20000000000 */
[----:B------:R-:W-:Y:S02]  /*4120*/  ULOP3.LUT UR29, UR5, 0x10000, URZ, 0xfc, !UPT ;  /* 0x00010000051d7892 */ /* 0x000fe4000f8efcff */
[----:B------:R-:W-:Y:S02]  /*4130*/  ULOP3.LUT UR30, UR30, 0x10000, URZ, 0xfc, !UPT ;  /* 0x000100001e1e7892 */ /* 0x000fe4000f8efcff */
[----:B------:R-:W-:Y:S01]  /*4140*/  USEL UR43, UR33, 0x1, !UP0 ;  /* 0x00000001212b7887 */ /* 0x000fe2000c000000 */
[----:B------:R-:W-:Y:S01]  /*4150*/  UMOV UR38, 0x0 ;  /* 0x0000000000267882 */ /* 0x000fe20000000000 */
[----:B------:R-:W-:Y:S01]  /*4160*/  UMOV UR39, 0x8100490 ;  /* 0x0810049000277882 */ /* 0x000fe20000000000 */
[----:B------:R-:W-:Y:S01]  /*4170*/  UMOV UR36, 0x0 ;  /* 0x0000000000247882 */ /* 0x000fe20000000000 */
[----:B------:R-:W-:Y:S01]  /*4180*/  UMOV UR37, 0x8100490 ;  /* 0x0810049000257882 */ /* 0x000fe20000000000 */
[----:B------:R-:W-:Y:S01]  /*4190*/  UMOV UR34, 0x0 ;  /* 0x0000000000227882 */ /* 0x000fe20000000000 */
[----:B------:R-:W-:Y:S01]  /*41a0*/  UMOV UR35, 0x8100490 ;  /* 0x0810049000237882 */ /* 0x000fe20000000000 */
[----:B--2---:R-:W-:-:S15]  /*41b0*/  R2UR UR44, R0 ;  /* 0x00000000002c72ca */ /* 0x004fde00000e0000 */
.L_x_89:
[C---:B------:R-:W-:Y:S02]  /*41c0*/  LEA R0, R8.reuse, UR26, 0x3 ;  /* 0x0000001a08007c11 */ /* 0x040fe4000f8e18ff */
[----:B------:R-:W-:Y:S02]  /*41d0*/  SHF.L.U32 R4, R3, 0x1f, RZ ;  /* 0x0000001f03047819 */ /* 0x000fe400000006ff */
[----:B------:R-:W-:Y:S02]  /*41e0*/  LEA R5, R8, UR26, 0x4 ;  /* 0x0000001a08057c11 */ /* 0x000fe4000f8e20ff */
[----:B------:R-:W1:Y:S02]  /*41f0*/  SYNCS.PHASECHK.TRANS64.TRYWAIT P0, [R0+URZ+0x140], R4 ;  /* 0x00014004000075a7 */ /* 0x000e6400080011ff */
[----:B-1-3--:R-:W-:Y:S05]  /*4200*/  @!P0 BRA `(.L_x_82) ;  /* 0x0000004000348947 */ /* 0x00afea0003800000 */
.L_x_174:
[----:B-1----:R-:W1:Y:S01]  /*4210*/  LDS.128 R4, [R5+0x1d0] ;  /* 0x0001d00005047984 */ /* 0x002e620000000c00 */
[----:B------:R-:W-:Y:S02]  /*4220*/  VIADD R0, R0, 0x150 ;  /* 0x0000015000007836 */ /* 0x000fe40000000000 */
[----:B------:R-:W-:Y:S01]  /*4230*/  VIADD R8, R8, 0x1 ;  /* 0x0000000108087836 */ /* 0x000fe20000000000 */
[----:B------:R-:W-:Y:S01]  /*4240*/  @!PT LDS RZ, [RZ] ;  /* 0x00000000fffff984 */ /* 0x000fe20000000800 */
[----:B------:R-:W-:Y:S01]  /*4250*/  @!PT LDS RZ, [RZ] ;  /* 0x00000000fffff984 */ /* 0x000fe20000000800 */
[----:B------:R-:W-:Y:S01]  /*4260*/  @!PT LDS RZ, [RZ] ;  /* 0x00000000fffff984 */ /* 0x000fe20000000800 */
[----:B------:R-:W-:Y:S01]  /*4270*/  @!PT LDS RZ, [RZ] ;  /* 0x00000000fffff984 */ /* 0x000fe20000000800 */
[----:B------:R2:W-:Y:S06]  /*4280*/  MEMBAR.ALL.CTA ;  /* 0x0000000000007992 */ /* 0x0005ec0000008000 */
[----:B--2---:R-:W2:Y:S01]  /*4290*/  FENCE.VIEW.ASYNC.S ;  /* 0x00000000000073c6 */ /* 0x004ea20000000000 */
[----:B------:R-:W-:-:S04]  /*42a0*/  PRMT R0, RZ, 0x654, R0 ;  /* 0x00000654ff007816 */ /* 0x000fc80000000000 */
[----:B--2---:R2:W-:Y:S01]  /*42b0*/  SYNCS.ARRIVE.TRANS64.RED.A1T0 RZ, [R0+URZ], RZ ;  /* 0x000000ff00ff79a7 */ /* 0x0045e200081004ff */
[----:B-1----:R-:W-:Y:S01]  /*42c0*/  LOP3.LUT P1, RZ, R6, 0x1, RZ, 0xc0, !PT ;  /* 0x0000000106ff7812 */ /* 0x002fe2000782c0ff */
[----:B--2---:R-:W-:-:S12]  /*42d0*/  BRA.U UP3, `(.L_x_83) ;  /* 0x0000000503087547 */ /* 0x004fd8000b800000 */
[----:B------:R-:W1:Y:S01]  /*42e0*/  LDCU UR4, c[0x0][0x38c] ;  /* 0x00007180ff0477ac */ /* 0x000e620008000800 */
[----:B------:R-:W-:Y:S02]  /*42f0*/  PLOP3.LUT P2, PT, PT, PT, PT, 0x80, 0x8 ;  /* 0x000000000008781c */ /* 0x000fe40003f4f070 */
[----:B------:R-:W-:Y:S01]  /*4300*/  SHF.L.U32 R4, R9, 0x1f, RZ ;  /* 0x0000001f09047819 */ /* 0x000fe200000006ff */
[----:B------:R-:W-:Y:S02]  /*4310*/  ULEA UR31, UR32, UR26, 0x3 ;  /* 0x0000001a201f7291 */ /* 0x000fe4000f8e18ff */
[----:B------:R-:W-:Y:S02]  /*4320*/  ULEA UR11, UR32, UR44, 0x5 ;  /* 0x0000002c200b7291 */ /* 0x000fe4000f8e28ff */
[----:B-1----:R-:W-:-:S06]  /*4330*/  UISETP.GE.AND UP0, UPT, UR4, 0x1, UPT ;  /* 0x000000010400788c */ /* 0x002fcc000bf06270 */
[----:B------:R-:W-:-:S05]  /*4340*/  PLOP3.LUT P0, PT, PT, PT, UP0, 0x80, 0x8 ;  /* 0x000000000008781c */ /* 0x000fca0003f0f008 */
[----:B------:R-:W-:-:S08]  /*4350*/  @UP0 ULEA UR4, UR23, UR26, 0x3 ;  /* 0x0000001a17040291 */ /* 0x000fd0000f8e18ff */
[----:B------:R-:W-:-:S04]  /*4360*/  @P0 SHF.L.U32 R0, R2, 0x1f, RZ ;  /* 0x0000001f02000819 */ /* 0x000fc800000006ff */
[----:B------:R1:W2:Y:S01]  /*4370*/  @P0 SYNCS.PHASECHK.TRANS64.TRYWAIT P2, [UR4], R0 ;  /* 0x00000000ff0005a7 */ /* 0x0002a20008041104 */
[----:B------:R-:W3:Y:S02]  /*4380*/  SYNCS.PHASECHK.TRANS64.TRYWAIT P0, [UR31+0x180], R4 ;  /* 0x00018004ff0075a7 */ /* 0x000ee4000800111f */
[----:B-123--:R-:W-:Y:S05]  /*4390*/  @!P0 BRA `(.L_x_84) ;  /* 0x0000003c00e48947 */ /* 0x00efea0003800000 */
.L_x_176:
[----:B------:R-:W-:Y:S01]  /*43a0*/  UMOV UR27, UR22 ;  /* 0x00000016001b7c82 */ /* 0x000fe20008000000 */
[----:B------:R-:W-:Y:S05]  /*43b0*/  BRA.U !UP0, `(.L_x_85) ;  /* 0x0000000108c07547 */ /* 0x000fea000b800000 */
[----:B------:R-:W-:Y:S02]  /*43c0*/  UIADD3 UR27, UPT, UPT, UR43, UR22, URZ ;  /* 0x000000162b1b7290 */ /* 0x000fe4000fffe0ff */
[----:B------:R-:W-:Y:S01]  /*43d0*/  UPLOP3.LUT UP2, UPT, UPT, UPT, UPT, 0x40, 0x4 ;  /* 0x000000000004789c */ /* 0x000fe20003f4e870 */
[----:B------:R-:W-:Y:S01]  /*43e0*/  UMOV UR24, UR33 ;  /* 0x0000002100187c82 */ /* 0x000fe20008000000 */
[----:B------:R-:W-:-:S09]  /*43f0*/  UMOV UR10, UR23 ;  /* 0x00000017000a7c82 */ /* 0x000fd20008000000 */
.L_x_88:
[----:B--2---:R-:W-:Y:S01]  /*4400*/  ULEA UR5, UR10, UR26, 0x3 ;  /* 0x0000001a0a057291 */ /* 0x004fe2000f8e18ff */
[----:B---3--:R-:W-:Y:S11]  /*4410*/  @P2 BRA `(.L_x_86) ;  /* 0x00000000000c2947 */ /* 0x008ff60003800000 */
[----:B-1----:R-:W-:Y:S04]  /*4420*/  SHF.L.U32 R4, R2, 0x1f, RZ ;  /* 0x0000001f02047819 */ /* 0x002fe800000006ff */
[----:B------:R-:W1:Y:S02]  /*4430*/  SYNCS.PHASECHK.TRANS64.TRYWAIT P0, [UR5], R4 ;  /* 0x00000004ff0075a7 */ /* 0x000e640008001105 */
[----:B-1----:R-:W-:Y:S05]  /*4440*/  @!P0 BRA `(.L_x_87) ;  /* 0x0000003c00d08947 */ /* 0x002fea0003800000 */
.L_x_86:
[----:B------:R-:W-:Y:S01]  /*4450*/  UISETP.NE.AND UP0, UPT, UR24, 0x1, UPT ;  /* 0x000000011800788c */ /* 0x000fe2000bf05270 */
[----:B------:R-:W-:Y:S01]  /*4460*/  PLOP3.LUT P2, PT, PT, PT, PT, 0x80, 0x8 ;  /* 0x000000000008781c */ /* 0x000fe20003f4f070 */
[----:B------:R-:W-:Y:S02]  /*4470*/  UIADD3 UR4, UPT, UPT, UR10, 0x1, URZ ;  /* 0x000000010a047890 */ /* 0x000fe4000fffe0ff */
[----:B------:R-:W-:Y:S02]  /*4480*/  UIADD3 UR25, UPT, UPT, UR5, 0x90, URZ ;  /* 0x0000009005197890 */ /* 0x000fe4000fffe0ff */
[----:B------:R-:W-:Y:S01]  /*4490*/  UISETP.NE.AND UP1, UPT, UR4, 0x12, UPT ;  /* 0x000000120400788c */ /* 0x000fe2000bf25270 */
[----:B------:R-:W-:Y:S01]  /*44a0*/  PLOP3.LUT P0, PT, PT, PT, UP0, 0x80, 0x8 ;  /* 0x000000000008781c */ /* 0x000fe20003f0f008 */
[----:B------:R-:W-:Y:S02]  /*44b0*/  UIADD3 UR22, UPT, UPT, UR22, 0x1, URZ ;  /* 0x0000000116167890 */ /* 0x000fe4000fffe0ff */
[----:B------:R-:W-:Y:S02]  /*44c0*/  USEL UR6, URZ, 0x1, UP1 ;  /* 0x00000001ff067887 */ /* 0x000fe40008800000 */
[----:B------:R-:W-:Y:S02]  /*44d0*/  USEL UR23, UR4, URZ, UP1 ;  /* 0x000000ff04177287 */ /* 0x000fe40008800000 */
[----:B------:R-:W-:Y:S02]  /*44e0*/  UIADD3 UR24, UPT, UPT, UR24, -0x1, URZ ;  /* 0xffffffff18187890 */ /* 0x000fe4000fffe0ff */
[----:B------:R-:W-:Y:S01]  /*44f0*/  @UP0 ULEA UR4, UR23, UR26, 0x3 ;  /* 0x0000001a17040291 */ /* 0x000fe2000f8e18ff */
[----:B------:R-:W-:Y:S01]  /*4500*/  LOP3.LUT R2, R2, UR6, RZ, 0x3c, !PT ;  /* 0x0000000602027c12 */ /* 0x000fe2000f8e3cff */
[----:B------:R-:W-:Y:S02]  /*4510*/  ULEA UR6, UR10, UR30, 0x8 ;  /* 0x0000001e0a067291 */ /* 0x000fe4000f8e40ff */
[----:B------:R-:W-:Y:S01]  /*4520*/  UISETP.NE.AND UP0, UPT, UR22, UR27, UPT ;  /* 0x0000001b1600728c */ /* 0x000fe2000bf05270 */
[----:B-1----:R-:W-:Y:S01]  /*4530*/  @P0 SHF.L.U32 R0, R2, 0x1f, RZ ;  /* 0x0000001f02000819 */ /* 0x002fe200000006ff */
[----:B------:R-:W-:Y:S02]  /*4540*/  UIADD3 UR20, UPT, UPT, UR6, 0x2, URZ ;  /* 0x0000000206147890 */ /* 0x000fe4000fffe0ff */
[----:B------:R-:W-:Y:S01]  /*4550*/  UIADD3 UR16, UPT, UPT, UR6, 0x4, URZ ;  /* 0x0000000406107890 */ /* 0x000fe2000fffe0ff */
[----:B------:R2:W3:Y:S01]  /*4560*/  @P0 SYNCS.PHASECHK.TRANS64.TRYWAIT P2, [UR4], R0 ;  /* 0x00000000ff0005a7 */ /* 0x0004e20008041104 */
[----:B------:R-:W-:Y:S02]  /*4570*/  ULEA UR4, UR10, UR29, 0x9 ;  /* 0x0000001d0a047291 */ /* 0x000fe4000f8e48ff */
[----:B------:R-:W-:Y:S02]  /*4580*/  UIADD3 UR12, UPT, UPT, UR6, 0x6, URZ ;  /* 0x00000006060c7890 */ /* 0x000fe4000fffe0ff */
[----:B------:R-:W-:Y:S02]  /*4590*/  UIADD3 UR18, UPT, UPT, UR4, 0x2, URZ ;  /* 0x0000000204127890 */ /* 0x000fe4000fffe0ff */
[----:B------:R-:W-:Y:S02]  /*45a0*/  UIADD3 UR14, UPT, UPT, UR4, 0x4, URZ ;  /* 0x00000004040e7890 */ /* 0x000fe4000fffe0ff */
[----:B------:R-:W-:Y:S01]  /*45b0*/  UIADD3 UR8, UPT, UPT, UR4, 0x6, URZ ;  /* 0x0000000604087890 */ /* 0x000fe2000fffe0ff */
[----:B------:R-:W-:Y:S01]  /*45c0*/  UMOV UR7, 0x40004040 ;  /* 0x4000404000077882 */ /* 0x000fe20000000000 */
[----:B------:R-:W-:Y:S01]  /*45d0*/  UMOV UR5, 0x40004040 ;  /* 0x4000404000057882 */ /* 0x000fe20000000000 */
[----:B------:R-:W-:Y:S01]  /*45e0*/  UMOV UR21, 0x40004040 ;  /* 0x4000404000157882 */ /* 0x000fe20000000000 */
[----:B------:R2:W-:Y:S01]  /*45f0*/  UTCQMMA.2CTA gdesc[UR4], gdesc[UR6], tmem[UR11], tmem[UR40], idesc[UR41], UP2 ;  /* 0x00ff2806040075ea */ /* 0x0005e2000920030b */
[----:B------:R-:W-:Y:S01]  /*4600*/  UPLOP3.LUT UP2, UPT, UPT, UPT, UPT, 0x80, 0x8 ;  /* 0x000000000008789c */ /* 0x000fe20003f4f070 */
[----:B------:R-:W-:Y:S01]  /*4610*/  UMOV UR19, 0x40004040 ;  /* 0x4000404000137882 */ /* 0x000fe20000000000 */
[----:B------:R-:W-:Y:S01]  /*4620*/  UMOV UR17, 0x40004040 ;  /* 0x4000404000117882 */ /* 0x000fe20000000000 */
[----:B------:R2:W-:Y:S01]  /*4630*/  UTCQMMA.2CTA gdesc[UR18], gdesc[UR20], tmem[UR11], tmem[UR38], idesc[UR39], UPT ;  /* 0x00ff2614120075ea */ /* 0x0005e2000ba0030b */
[----:B------:R-:W-:Y:S01]  /*4640*/  UMOV UR15, 0x40004040 ;  /* 0x40004040000f7882 */ /* 0x000fe20000000000 */
[----:B------:R-:W-:Y:S01]  /*4650*/  UMOV UR13, 0x40004040 ;  /* 0x40004040000d7882 */ /* 0x000fe20000000000 */
[----:B------:R-:W-:Y:S01]  /*4660*/  UMOV UR9, 0x40004040 ;  /* 0x4000404000097882 */ /* 0x000fe20000000000 */
[----:B------:R2:W-:Y:S01]  /*4670*/  UTCQMMA.2CTA gdesc[UR14], gdesc[UR16], tmem[UR11], tmem[UR36], idesc[UR37], UPT ;  /* 0x00ff24100e0075ea */ /* 0x0005e2000ba0030b */
[----:B------:R2:W-:Y:S01]  /*4680*/  UTCQMMA.2CTA gdesc[UR8], gdesc[UR12], tmem[UR11], tmem[UR34], idesc[UR35], UPT ;  /* 0x00ff220c080075ea */ /* 0x0005e2000ba0030b */
[----:B------:R2:W-:Y:S01]  /*4690*/  UTCBAR.2CTA.MULTICAST [UR25], URZ, UR28 ;  /* 0x000000ff190073e9 */ /* 0x0005e2000820081c */
[----:B------:R-:W-:Y:S01]  /*46a0*/  UMOV UR10, UR23 ;  /* 0x00000017000a7c82 */ /* 0x000fe20008000000 */
[----:B------:R-:W-:Y:S05]  /*46b0*/  BRA.U UP0, `(.L_x_88) ;  /* 0xfffffffd00507547 */ /* 0x000fea000b83ffff */
.L_x_85:
[----:B--2---:R-:W-:Y:S01]  /*46c0*/  UIADD3 UR4, UPT, UPT, UR31, 0x160, URZ ;  /* 0x000001601f047890 */ /* 0x004fe2000fffe0ff */
[----:B------:R-:W-:-:S08]  /*46d0*/  UMOV UR22, UR27 ;  /* 0x0000001b00167c82 */ /* 0x000fd00008000000 */
[----:B------:R2:W-:Y:S01]  /*46e0*/  UTCBAR.2CTA.MULTICAST [UR4], URZ, UR42 ;  /* 0x000000ff040073e9 */ /* 0x0005e2000820082a */
[----:B------:R-:W-:Y:S02]  /*46f0*/  NOP ;  /* 0x0000000000007918 */ /* 0x000fe40000000000 */
.L_x_83:
[----:B--2---:R-:W-:Y:S01]  /*4700*/  UIADD3 UR4, UPT, UPT, UR32, 0x1, URZ ;  /* 0x0000000120047890 */ /* 0x004fe2000fffe0ff */
[----:B------:R-:W-:-:S03]  /*4710*/  ISETP.NE.AND P0, PT, R8, 0x2, PT ;  /* 0x000000020800780c */ /* 0x000fc60003f05270 */
[----:B------:R-:W-:Y:S01]  /*4720*/  UISETP.NE.AND UP0, UPT, UR4, 0x4, UPT ;  /* 0x000000040400788c */ /* 0x000fe2000bf05270 */
[----:B-1----:R-:W-:Y:S02]  /*4730*/  SEL R0, RZ, 0x1, P0 ;  /* 0x00000001ff007807 */ /* 0x002fe40000000000 */
[----:B------:R-:W-:Y:S01]  /*4740*/  SEL R8, R8, RZ, P0 ;  /* 0x000000ff08087207 */ /* 0x000fe20000000000 */
[----:B------:R-:W-:Y:S01]  /*4750*/  USEL UR5, URZ, 0x1, UP0 ;  /* 0x00000001ff057887 */ /* 0x000fe20008000000 */
[----:B------:R-:W-:Y:S01]  /*4760*/  LOP3.LUT R3, R3, R0, RZ, 0x3c, !PT ;  /* 0x0000000003037212 */ /* 0x000fe200078e3cff */
[----:B------:R-:W-:-:S04]  /*4770*/  USEL UR32, UR4, URZ, UP0 ;  /* 0x000000ff04207287 */ /* 0x000fc80008000000 */
[----:B------:R-:W-:Y:S01]  /*4780*/  LOP3.LUT R9, R9, UR5, RZ, 0x3c, !PT ;  /* 0x0000000509097c12 */ /* 0x000fe2000f8e3cff */
[----:B------:R-:W-:Y:S07]  /*4790*/  @P1 BRA `(.L_x_89) ;  /* 0xfffffff800881947 */ /* 0x000fee000383ffff */
[----:B------:R-:W1:Y:S01]  /*47a0*/  S2UR UR8, SR_CgaCtaId ;  /* 0x00000000000879c3 */ /* 0x000e620000008800 */
[----:B------:R-:W-:Y:S01]  /*47b0*/  ELECT P0, URZ, PT ;  /* 0x0000000000ff782f */ /* 0x000fe20003800000 */
[----:B------:R-:W-:Y:S01]  /*47c0*/  HFMA2 R0, -RZ, RZ, 0, 5.9604644775390625e-08 ;  /* 0x00000001ff007431 */ /* 0x000fe200000001ff */
[----:B------:R-:W-:-:S05]  /*47d0*/  UMOV UR4, 0x40 ;  /* 0x0000004000047882 */ /* 0x000fca0000000000 */
[----:B------:R-:W-:Y:S01]  /*47e0*/  UVIRTCOUNT.DEALLOC.SMPOOL 0x80 ;  /* 0x000000800000784c */ /* 0x000fe20000000000 */
[----:B------:R-:W-:Y:S02]  /*47f0*/  UISETP.NE.AND UP1, UPT, UR48, URZ, UPT ;  /* 0x000000ff3000728c */ /* 0x000fe4000bf25270 */
[----:B-1----:R-:W-:-:S09]  /*4800*/  ULEA UR8, UR8, UR4, 0x18 ;  /* 0x0000000408087291 */ /* 0x002fd2000f8ec0ff */
[----:B------:R1:W-:Y:S01]  /*4810*/  @P0 STS.U8 [UR8+0x1c], R0 ;  /* 0x00001c00ff000988 */ /* 0x0003e20008000008 */
[----:B------:R-:W-:Y:S05]  /*4820*/  BRA.U UP1, `(.L_x_90) ;  /* 0x0000000101a07547 */ /* 0x000fea000b800000 */
[----:B------:R-:W-:Y:S01]  /*4830*/  UIADD3 UR7, UPT, UPT, UR26, 0x180, URZ ;  /* 0x000001801a077890 */ /* 0x000fe2000fffe0ff */
[----:B------:R-:W-:-:S03]  /*4840*/  SHF.L.U32 R2, R9, 0x1f, RZ ;  /* 0x0000001f09027819 */ /* 0x000fc600000006ff */
[----:B------:R-:W-:-:S09]  /*4850*/  ULEA UR4, UR32, UR7, 0x3 ;  /* 0x0000000720047291 */ /* 0x000fd2000f8e18ff */
[----:B------:R-:W2:Y:S02]  /*4860*/  SYNCS.PHASECHK.TRANS64.TRYWAIT P0, [UR4], R2 ;  /* 0x00000002ff0075a7 */ /* 0x000ea40008001104 */
[----:B--2---:R-:W-:Y:S05]  /*4870*/  @!P0 BRA `(.L_x_91) ;  /* 0x0000003800dc8947 */ /* 0x004fea0003800000 */
.L_x_179:
        /* <DEDUP_REMOVED lines=9> */
.L_x_181:
        /* <DEDUP_REMOVED lines=9> */
.L_x_183:
[----:B------:R-:W-:-:S04]  /*49a0*/  UIADD3 UR4, UPT, UPT, UR4, 0x1, URZ ;  /* 0x0000000104047890 */ /* 0x000fc8000fffe0ff */
[----:B------:R-:W-:-:S04]  /*49b0*/  UISETP.NE.AND UP0, UPT, UR4, 0x4, UPT ;  /* 0x000000040400788c */ /* 0x000fc8000bf05270 */
[----:B------:R-:W-:Y:S02]  /*49c0*/  USEL UR5, URZ, 0x1, UP0 ;  /* 0x00000001ff057887 */ /* 0x000fe40008000000 */
[----:B------:R-:W-:-:S04]  /*49d0*/  USEL UR4, UR4, URZ, UP0 ;  /* 0x000000ff04047287 */ /* 0x000fc80008000000 */
[----:B------:R-:W-:Y:S01]  /*49e0*/  ULEA UR4, UR4, UR7, 0x3 ;  /* 0x0000000704047291 */ /* 0x000fe2000f8e18ff */
[----:B------:R-:W-:-:S04]  /*49f0*/  LOP3.LUT R2, R2, UR5, RZ, 0x3c, !PT ;  /* 0x0000000502027c12 */ /* 0x000fc8000f8e3cff */
[----:B------:R-:W-:Y:S01]  /*4a00*/  SHF.L.U32 R2, R2, 0x1f, RZ ;  /* 0x0000001f02027819 */ /* 0x000fe200000006ff */
[----:B-1----:R-:W-:-:S04]  /*4a10*/  IMAD.U32 R0, RZ, RZ, UR4 ;  /* 0x00000004ff007e24 */ /* 0x002fc8000f8e00ff */
[----:B------:R1:W2:Y:S03]  /*4a20*/  SYNCS.PHASECHK.TRANS64.TRYWAIT P0, [R0+URZ], R2 ;  /* 0x00000002000075a7 */ /* 0x0002a600080011ff */
[----:B--2---:R-:W-:Y:S05]  /*4a30*/  @!P0 NANOSLEEP.SYNCS 0x989680 ;  /* 0x009896800000895d */ /* 0x004fea0003900000 */
[----:B------:R-:W2:Y:S02]  /*4a40*/  @!P0 SYNCS.PHASECHK.TRANS64 P0, [R0+URZ], R2 ;  /* 0x00000002000085a7 */ /* 0x000ea400080010ff */
[----:B--2---:R-:W-:Y:S05]  /*4a50*/  @P0 BRA `(.L_x_94) ;  /* 0x0000000000200947 */ /* 0x004fea0003800000 */
.L_x_95:
[----:B--2---:R2:W4:Y:S02]  /*4a60*/  SYNCS.PHASECHK.TRANS64.TRYWAIT P0, [R0+URZ], R2 ;  /* 0x00000002000075a7 */ /* 0x00452400080011ff */
[----:B----4-:R-:W-:Y:S05]  /*4a70*/  @!P0 NANOSLEEP.SYNCS 0x989680 ;  /* 0x009896800000895d */ /* 0x010fea0003900000 */
[----:B------:R-:W4:Y:S02]  /*4a80*/  @!P0 SYNCS.PHASECHK.TRANS64 P0, [R0+URZ], R2 ;  /* 0x00000002000085a7 */ /* 0x000f2400080010ff */
[----:B----4-:R-:W-:Y:S05]  /*4a90*/  @!P0 BRA `(.L_x_95) ;  /* 0xfffffffc00f08947 */ /* 0x010fea000383ffff */
[----:B------:R-:W-:Y:S05]  /*4aa0*/  BRA `(.L_x_94) ;  /* 0x00000000000c7947 */ /* 0x000fea0003800000 */
.L_x_90:
[----:B------:R-:W-:-:S04]  /*4ab0*/  UIADD3 UR4, UPT, UPT, UR26, 0x1c0, URZ ;  /* 0x000001c01a047890 */ /* 0x000fc8000fffe0ff */
[----:B------:R-:W-:-:S09]  /*4ac0*/  UPRMT UR4, UR47, 0x654, UR4 ;  /* 0x000006542f047896 */ /* 0x000fd20008000004 */
[----:B------:R-:W-:Y:S03]  /*4ad0*/  SYNCS.ARRIVE.TRANS64.RED.A1T0 RZ, [UR4], RZ ;  /* 0x000000ffffff79a7 */ /* 0x000fe60008100404 */
.L_x_94:
[----:B-12---:R-:W-:Y:S01]  /*4ae0*/  SHF.L.U32 R2, RZ, 0x1f, RZ ;  /* 0x0000001fff027819 */ /* 0x006fe200000006ff */
[----:B------:R-:W-:Y:S01]  /*4af0*/  UIADD3 UR4, UPT, UPT, UR26, 0x1c0, URZ ;  /* 0x000001c01a047890 */ /* 0x000fe2000fffe0ff */
[----:B------:R-:W-:Y:S02]  /*4b00*/  PLOP3.LUT P0, PT, PT, PT, UP1, 0x80, 0x8 ;  /* 0x000000000008781c */ /* 0x000fe40003f0f018 */
[----:B------:R-:W1:Y:S02]  /*4b10*/  SYNCS.PHASECHK.TRANS64.TRYWAIT P1, [UR26+0x1c0], R2 ;  /* 0x0001c002ff0075a7 */ /* 0x000e64000802111a */
[----:B-1----:R-:W-:Y:S09]  /*4b20*/  @!P1 BRA `(.L_x_96) ;  /* 0x0000003800789947 */ /* 0x002ff20003800000 */
.L_x_185:
[----:B------:R-:W-:Y:S01]  /*4b30*/  @!UP1 UPRMT UR4, UR47, 0x654, UR4 ;  /* 0x000006542f049896 */ /* 0x000fe20008000004 */
[----:B------:R-:W-:Y:S01]  /*4b40*/  UMOV UR5, 0xffff ;  /* 0x0000ffff00057882 */ /* 0x000fe20000000000 */
[----:B------:R-:W-:-:S07]  /*4b50*/  UMOV UR6, 0x1 ;  /* 0x0000000100067882 */ /* 0x000fce0000000000 */
[----:B------:R-:W-:Y:S01]  /*4b60*/  @!P0 SYNCS.ARRIVE.TRANS64.RED.A1T0 RZ, [UR4], RZ ;  /* 0x000000ffffff89a7 */ /* 0x000fe20008100404 */
[----:B------:R-:W-:Y:S01]  /*4b70*/  NOP ;  /* 0x0000000000007918 */ /* 0x000fe20000000000 */
[----:B-1----:R-:W1:Y:S01]  /*4b80*/  LDS R0, [UR8+0x14] ;  /* 0x00001408ff007984 */ /* 0x002e620008000800 */
[----:B------:R-:W-:-:S04]  /*4b90*/  ULOP3.LUT UR4, UR44, 0xffff, URZ, 0xc0, !UPT ;  /* 0x0000ffff2c047892 */ /* 0x000fc8000f8ec0ff */
[----:B------:R-:W-:-:S04]  /*4ba0*/  USHF.R.U32.HI UR4, URZ, 0x5, UR4 ;  /* 0x00000005ff047899 */ /* 0x000fc80008011604 */
[----:B------:R-:W-:Y:S02]  /*4bb0*/  USHF.L.U32 UR5, UR5, UR4, URZ ;  /* 0x0000000405057299 */ /* 0x000fe400080006ff */
[----:B------:R-:W-:-:S04]  /*4bc0*/  USHF.L.U32 UR4, UR6, UR4, URZ ;  /* 0x0000000406047299 */ /* 0x000fc800080006ff */
[----:B-1----:R-:W-:-:S04]  /*4bd0*/  LOP3.LUT R0, R0, UR5, RZ, 0xc0, !PT ;  /* 0x0000000500007c12 */ /* 0x002fc8000f8ec0ff */
[----:B------:R-:W-:-:S13]  /*4be0*/  ISETP.NE.AND P0, PT, R0, UR5, PT ;  /* 0x0000000500007c0c */ /* 0x000fda000bf05270 */
[----:B------:R-:W-:Y:S05]  /*4bf0*/  @P0 BRA `(.L_x_97) ;  /* 0x0000000000580947 */ /* 0x000fea0003800000 */
[----:B------:R-:W1:Y:S02]  /*4c00*/  LDS R0, [UR8+0x18] ;  /* 0x00001808ff007984 */ /* 0x000e640008000800 */
[----:B-1----:R-:W-:-:S04]  /*4c10*/  LOP3.LUT R0, R0, UR4, RZ, 0xc0, !PT ;  /* 0x0000000400007c12 */ /* 0x002fc8000f8ec0ff */
[----:B------:R-:W-:-:S13]  /*4c20*/  ISETP.NE.AND P0, PT, R0, UR4, PT ;  /* 0x0000000400007c0c */ /* 0x000fda000bf05270 */
[----:B------:R-:W-:Y:S05]  /*4c30*/  @P0 BRA `(.L_x_98) ;  /* 0x00000000003c0947 */ /* 0x000fea0003800000 */
[----:B------:R-:W1:Y:S01]  /*4c40*/  S2R R2, SR_LANEID ;  /* 0x0000000000027919 */ /* 0x000e620000000000 */
[----:B------:R-:W-:-:S06]  /*4c50*/  ULOP3.LUT UR5, URZ, UR5, URZ, 0x33, !UPT ;  /* 0x00000005ff057292 */ /* 0x000fcc000f8e33ff */
[----:B------:R-:W-:-:S04]  /*4c60*/  IMAD.U32 R0, RZ, RZ, UR5 ;  /* 0x00000005ff007e24 */ /* 0x000fc8000f8e00ff */
[----:B------:R2:W4:Y:S02]  /*4c70*/  REDUX UR7, R0 ;  /* 0x00000000000773c4 */ /* 0x0005240000000000 */
[----:B------:R1:W-:Y:S01]  /*4c80*/  UTCATOMSWS.AND URZ, UR5 ;  /* 0x0000000500ff79e3 */ /* 0x0003e20008000000 */
[----:B--2---:R-:W-:Y:S01]  /*4c90*/  LOP3.LUT R0, RZ, UR4, RZ, 0x33, !PT ;  /* 0x00000004ff007c12 */ /* 0x004fe2000f8e33ff */
[----:B------:R-:W-:Y:S02]  /*4ca0*/  VOTEU.ANY UR4, UPT, PT ;  /* 0x0000000000047886 */ /* 0x000fe400038e0100 */
[----:B------:R-:W-:Y:S02]  /*4cb0*/  UFLO.U32 UR4, UR4 ;  /* 0x00000004000472bd */ /* 0x000fe400080e0000 */
[----:B------:R-:W2:Y:S04]  /*4cc0*/  REDUX UR6, R0 ;  /* 0x00000000000673c4 */ /* 0x000ea80000000000 */
[----:B-1----:R-:W-:-:S02]  /*4cd0*/  ISETP.EQ.U32.AND P0, PT, R2, UR4, PT ;  /* 0x0000000402007c0c */ /* 0x002fc4000bf02070 */
[----:B----4-:R-:W-:-:S11]  /*4ce0*/  MOV R2, UR7 ;  /* 0x0000000700027c02 */ /* 0x010fd60008000f00 */
[----:B------:R1:W-:Y:S01]  /*4cf0*/  @P0 ATOMS.AND RZ, [UR8+0x14], R2 ;  /* 0x00001402ffff098c */ /* 0x0003e2000a800008 */
[----:B--2---:R-:W-:-:S05]  /*4d00*/  IMAD.U32 R0, RZ, RZ, UR6 ;  /* 0x00000006ff007e24 */ /* 0x004fca000f8e00ff */
[----:B------:R1:W-:Y:S01]  /*4d10*/  @P0 ATOMS.AND RZ, [UR8+0x18], R0 ;  /* 0x00001800ffff098c */ /* 0x0003e2000a800008 */
[----:B------:R-:W-:Y:S05]  /*4d20*/  BRA `(.L_x_99) ;  /* 0x0000000000147947 */ /* 0x000fea0003800000 */
.L_x_98:
[----:B------:R-:W-:Y:S02]  /*4d30*/  MOV R2, 0x4d50 ;  /* 0x00004d5000027802 */ /* 0x000fe40000000f00 */
[----:B---3-5:R-:W-:Y:S05]  /*4d40*/  CALL.REL.NOINC `($__internal_0_$__cuda_sm10x_tcgen05_guardrail_trap_col_being_dealloced_not_returned_by_alloc) ;  /* 0x00000038008c7944 */ /* 0x028fea0003c00000 */
[----:B------:R-:W-:Y:S05]  /*4d50*/  BRA `(.L_x_99) ;  /* 0x0000000000087947 */ /* 0x000fea0003800000 */
.L_x_97:
[----:B------:R-:W-:Y:S02]  /*4d60*/  MOV R2, 0x4d80 ;  /* 0x00004d8000027802 */ /* 0x000fe40000000f00 */
[----:B---3-5:R-:W-:Y:S05]  /*4d70*/  CALL.REL.NOINC `($__internal_2_$__cuda_sm10x_tcgen05_guardrail_trap_unallocated_columns_being_dealloced) ;  /* 0x0000003800987944 */ /* 0x028fea0003c00000 */
.L_x_99:
[----:B------:R-:W-:Y:S01]  /*4d80*/  NOP ;  /* 0x0000000000007918 */ /* 0x000fe20000000000 */
[----:B------:R-:W-:Y:S05]  /*4d90*/  EXIT ;  /* 0x000000000000794d */ /* 0x000fea0003800000 */
.L_x_70:
[----:B------:R-:W-:-:S09]  /*4da0*/  UISETP.NE.OR UP0, UPT, UR13, 0x3, !UP4 ;  /* 0x000000030d00788c */ /* 0x000fd2000e705670 */
[----:B------:R-:W-:Y:S05]  /*4db0*/  BRA.U UP0, `(.L_x_100) ;  /* 0x0000000d00347547 */ /* 0x000fea000b800000 */
[----:B------:R-:W2:Y:S01]  /*4dc0*/  LDCU.64 UR4, c[0x0][0x888] ;  /* 0x00011100ff0477ac */ /* 0x000ea20008000a00 */
[----:B------:R-:W3:Y:S01]  /*4dd0*/  S2UR UR10, SR_CgaCtaId ;  /* 0x00000000000a79c3 */ /* 0x000ee20000008800 */
[----:B------:R-:W-:Y:S02]  /*4de0*/  HFMA2 R9, -RZ, RZ, 0, 0 ;  /* 0x00000000ff097431 */ /* 0x000fe400000001ff */
[----:B------:R-:W-:Y:S01]  /*4df0*/  IMAD.MOV.U32 R11, RZ, RZ, 0x1 ;  /* 0x00000001ff0b7424 */ /* 0x000fe200078e00ff */
[----:B------:R-:W4:Y:S01]  /*4e00*/  LDCU UR33, c[0x0][0x370] ;  /* 0x00006e00ff2177ac */ /* 0x000f220008000800 */
[----:B------:R-:W-:Y:S01]  /*4e10*/  IMAD.MOV.U32 R10, RZ, RZ, RZ ;  /* 0x000000ffff0a7224 */ /* 0x000fe200078e00ff */
[----:B------:R-:W-:Y:S01]  /*4e20*/  MOV R8, 0x1000 ;  /* 0x0000100000087802 */ /* 0x000fe20000000f00 */
[----:B------:R-:W4:Y:S01]  /*4e30*/  LDCU.128 UR28, c[0x0][0xb10] ;  /* 0x00016200ff1c77ac */ /* 0x000f220008000c00 */
[----:B------:R-:W1:Y:S01]  /*4e40*/  LDC.64 R12, c[0x0][0x348] ;  /* 0x0000d200ff0c7b82 */ /* 0x000e620000000a00 */
[----:B------:R-:W3:Y:S01]  /*4e50*/  LDCU UR32, c[0x0][0x374] ;  /* 0x00006e80ff2077ac */ /* 0x000ee20008000800 */
[----:B------:R-:W3:Y:S01]  /*4e60*/  LDCU.64 UR26, c[0x0][0x890] ;  /* 0x00011200ff1a77ac */ /* 0x000ee20008000a00 */
[----:B--2---:R-:W-:Y:S01]  /*4e70*/  UISETP.NE.U32.AND UP0, UPT, UR4, URZ, UPT ;  /* 0x000000ff0400728c */ /* 0x004fe2000bf05070 */
[----:B------:R-:W2:Y:S01]  /*4e80*/  LDCU UR16, c[0x0][0xb0c] ;  /* 0x00016180ff1077ac */ /* 0x000ea20008000800 */
[----:B------:R-:W2:Y:S01]  /*4e90*/  LDCU UR38, c[0x0][0xb20] ;  /* 0x00016400ff2677ac */ /* 0x000ea20008000800 */
[----:B------:R-:W2:Y:S01]  /*4ea0*/  LDCU UR4, c[0x0][0xb30] ;  /* 0x00016600ff0477ac */ /* 0x000ea20008000800 */
[----:B------:R-:W-:Y:S01]  /*4eb0*/  UMOV UR17, 0x400 ;  /* 0x0000040000117882 */ /* 0x000fe20000000000 */
[----:B----4-:R-:W-:-:S02]  /*4ec0*/  UIMAD.WIDE.U32 UR6, UR33, UR28, URZ ;  /* 0x0000001c210672a5 */ /* 0x010fc4000f8e00ff */
[----:B---3--:R-:W-:Y:S02]  /*4ed0*/  UIMAD.WIDE.U32 UR8, UR32, UR31, URZ ;  /* 0x0000001f200872a5 */ /* 0x008fe4000f8e00ff */
[----:B------:R-:W-:Y:S02]  /*4ee0*/  ULEA UR17, UR10, UR17, 0x18 ;  /* 0x000000110a117291 */ /* 0x000fe4000f8ec0ff */
[----:B------:R-:W-:Y:S02]  /*4ef0*/  UISETP.NE.U32.AND UP6, UPT, UR26, URZ, UPT ;  /* 0x000000ff1a00728c */ /* 0x000fe4000bfc5070 */
[----:B------:R-:W-:Y:S02]  /*4f00*/  UIADD3 UR34, UPT, UPT, UR17, 0x120, URZ ;  /* 0x0000012011227890 */ /* 0x000fe4000fffe0ff */
[----:B------:R-:W-:Y:S02]  /*4f10*/  UISETP.NE.AND.EX UP5, UPT, UR5, URZ, UPT, UP0 ;  /* 0x000000ff0500728c */ /* 0x000fe4000bfa5300 */
[----:B------:R-:W-:Y:S01]  /*4f20*/  UISETP.NE.AND UP0, UPT, UR42, 0x1, UPT ;  /* 0x000000012a00788c */ /* 0x000fe2000bf05270 */
[----:B------:R-:W-:Y:S01]  /*4f30*/  UMOV UR6, UR7 ;  /* 0x0000000700067c82 */ /* 0x000fe20008000000 */
[----:B------:R-:W-:Y:S01]  /*4f40*/  UMOV UR35, UR9 ;  /* 0x0000000900237c82 */ /* 0x000fe20008000000 */
[----:B--2---:R-:W-:-:S02]  /*4f50*/  UISETP.NE.AND UP0, UPT, UR16, 0x1, UPT ;  /* 0x000000011000788c */ /* 0x004fc4000bf05270 */
[----:B------:R-:W-:Y:S02]  /*4f60*/  UPLOP3.LUT UP4, UPT, UPT, UPT, UPT, 0x40, 0x4 ;  /* 0x000000000004789c */ /* 0x000fe40003f8e870 */
[----:B------:R-:W-:Y:S01]  /*4f70*/  UISETP.GE.AND UP2, UPT, UR42, 0x1, UPT ;  /* 0x000000012a00788c */ /* 0x000fe2000bf46270 */
[----:B------:R-:W2:Y:S01]  /*4f80*/  LDCU.64 UR14, c[0x0][0xb28] ;  /* 0x00016500ff0e77ac */ /* 0x000ea20008000a00 */
[----:B------:R-:W-:Y:S02]  /*4f90*/  UISETP.NE.AND.EX UP6, UPT, UR27, URZ, UPT, UP6 ;  /* 0x000000ff1b00728c */ /* 0x000fe4000bfc5360 */
[----:B------:R-:W-:Y:S02]  /*4fa0*/  UPRMT UR34, UR10, 0x654, UR34 ;  /* 0x000006540a227896 */ /* 0x000fe40008000022 */
[----:B------:R-:W-:Y:S02]  /*4fb0*/  USHF.R.U32.HI UR37, URZ, UR29, UR6 ;  /* 0x0000001dff257299 */ /* 0x000fe40008011606 */
[----:B------:R-:W-:-:S02]  /*4fc0*/  USHF.R.U32.HI UR35, URZ, UR38, UR35 ;  /* 0x00000026ff237299 */ /* 0x000fc40008011623 */
[----:B------:R-:W-:Y:S02]  /*4fd0*/  UISETP.NE.AND UP0, UPT, UR30, 0x1, UPT ;  /* 0x000000011e00788c */ /* 0x000fe4000bf05270 */
[----:B-1----:R-:W-:-:S11]  /*4fe0*/  UISETP.NE.AND UP3, UPT, UR4, 0x1, UPT ;  /* 0x000000010400788c */ /* 0x002fd6000bf65270 */
.L_x_108:
[C---:B------:R-:W-:Y:S02]  /*4ff0*/  LEA R3, R10.reuse, UR17, 0x3 ;  /* 0x000000110a037c11 */ /* 0x040fe4000f8e18ff */
[----:B------:R-:W-:Y:S02]  /*5000*/  SHF.L.U32 R0, R9, 0x1f, RZ ;  /* 0x0000001f09007819 */ /* 0x000fe400000006ff */
[----:B------:R-:W-:Y:S02]  /*5010*/  LEA R4, R10, UR17, 0x4 ;  /* 0x000000110a047c11 */ /* 0x000fe4000f8e20ff */
[----:B-1----:R-:W1:Y:S02]  /*5020*/  SYNCS.PHASECHK.TRANS64.TRYWAIT P0, [R3+URZ+0x140], R0 ;  /* 0x00014000030075a7 */ /* 0x002e6400080011ff */
[----:B-1----:R-:W-:Y:S05]  /*5030*/  @!P0 BRA `(.L_x_101) ;  /* 0x00000034004c8947 */ /* 0x002fea0003800000 */
.L_x_186:
[----:B------:R-:W3:Y:S01]  /*5040*/  LDS.128 R4, [R4+0x1d0] ;  /* 0x0001d00004047984 */ /* 0x000ee20000000c00 */
[----:B------:R-:W-:Y:S01]  /*5050*/  UISETP.GE.AND UP0, UPT, UR42, 0x1, UPT ;  /* 0x000000012a00788c */ /* 0x000fe2000bf06270 */
[----:B------:R-:W-:Y:S01]  /*5060*/  @!PT LDS RZ, [RZ] ;  /* 0x00000000fffff984 */ /* 0x000fe20000000800 */
[----:B------:R-:W-:Y:S01]  /*5070*/  @!PT LDS RZ, [RZ] ;  /* 0x00000000fffff984 */ /* 0x000fe20000000800 */
[----:B------:R-:W-:Y:S01]  /*5080*/  @!PT LDS RZ, [RZ] ;  /* 0x00000000fffff984 */ /* 0x000fe20000000800 */
[----:B------:R-:W-:Y:S01]  /*5090*/  @!PT LDS RZ, [RZ] ;  /* 0x00000000fffff984 */ /* 0x000fe20000000800 */
[----:B------:R4:W-:Y:S06]  /*50a0*/  MEMBAR.ALL.CTA ;  /* 0x0000000000007992 */ /* 0x0009ec0000008000 */
[----:B----4-:R-:W4:Y:S01]  /*50b0*/  FENCE.VIEW.ASYNC.S ;  /* 0x00000000000073c6 */ /* 0x010f220000000000 */
[----:B---3--:R-:W-:Y:S11]  /*50c0*/  LOP3.LUT P0, RZ, R6, 0x1, RZ, 0xc0, !PT ;  /* 0x0000000106ff7812 */ /* 0x008ff6000780c0ff */
[----:B------:R-:W-:Y:S02]  /*50d0*/  @!UPT UIADD3 URZ, UPT, UPT, URZ, URZ, URZ ;  /* 0x000000fffffff290 */ /* 0x000fe4000fffe0ff */
[----:B----4-:R-:W-:Y:S01]  /*50e0*/  VOTEU.ANY UP2, P0 ;  /* 0x0000000000ff7886 */ /* 0x010fe20000040100 */
[----:B------:R-:W-:Y:S11]  /*50f0*/  PLOP3.LUT P0, PT, PT, PT, UP2, 0x80, 0x8 ;  /* 0x000000000008781c */ /* 0x000ff60003f0f028 */
[----:B------:R-:W-:Y:S02]  /*5100*/  @!UPT UIADD3 URZ, UPT, UPT, URZ, URZ, URZ ;  /* 0x000000fffffff290 */ /* 0x000fe4000fffe0ff */
[----:B-1----:R-:W-:Y:S02]  /*5110*/  @P0 SHF.R.U32.HI R0, RZ, 0x10, R5 ;  /* 0x00000010ff000819 */ /* 0x002fe40000011605 */
[----:B------:R-:W-:Y:S02]  /*5120*/  @P0 MOV R2, R4 ;  /* 0x0000000400020202 */ /* 0x000fe40000000f00 */
[----:B------:R-:W-:Y:S01]  /*5130*/  @P0 R2UR UR4, R0 ;  /* 0x00000000000402ca */ /* 0x000fe200000e0000 */
[----:B------:R-:W-:Y:S01]  /*5140*/  VIADD R0, R3, 0x150 ;  /* 0x0000015003007836 */ /* 0x000fe20000000000 */
[----:B------:R-:W-:Y:S02]  /*5150*/  @P0 LOP3.LUT R4, R5, 0xffff, RZ, 0xc0, !PT ;  /* 0x0000ffff05040812 */ /* 0x000fe400078ec0ff */
[----:B------:R-:W-:Y:S02]  /*5160*/  @P0 R2UR UR6, R2 ;  /* 0x00000000020602ca */ /* 0x000fe400000e0000 */
[----:B------:R-:W-:Y:S02]  /*5170*/  PRMT R0, RZ, 0x654, R0 ;  /* 0x00000654ff007816 */ /* 0x000fe40000000000 */
[----:B------:R-:W-:Y:S02]  /*5180*/  @P0 R2UR UR5, R4 ;  /* 0x00000000040502ca */ /* 0x000fe400000e0000 */
[----:B------:R1:W-:Y:S03]  /*5190*/  SYNCS.ARRIVE.TRANS64.RED.A1T0 RZ, [R0+URZ], RZ ;  /* 0x000000ff00ff79a7 */ /* 0x0003e600081004ff */
[----:B------:R-:W-:Y:S04]  /*51a0*/  @UP2 UMOV UR25, UR4 ;  /* 0x0000000400192c82 */ /* 0x000fe80008000000 */
[----:B------:R-:W-:Y:S04]  /*51b0*/  @UP2 UMOV UR13, UR6 ;  /* 0x00000006000d2c82 */ /* 0x000fe80008000000 */
[----:B------:R-:W-:Y:S01]  /*51c0*/  @UP2 UMOV UR7, UR5 ;  /* 0x0000000500072c82 */ /* 0x000fe20008000000 */
[----:B------:R-:W-:Y:S05]  /*51d0*/  BRA.U !UP0, `(.L_x_102) ;  /* 0x0000000108c07547 */ /* 0x000fea000b800000 */
[----:B------:R-:W-:Y:S02]  /*51e0*/  UIMAD.WIDE.U32 UR10, UR7, UR31, URZ ;  /* 0x0000001f070a72a5 */ /* 0x000fe4000f8e00ff */
[----:B------:R-:W-:Y:S02]  /*51f0*/  UP2UR UR12, UPR, URZ, 0x4 ;  /* 0x00000004ff0c7883 */ /* 0x000fe40008000000 */
[----:B------:R-:W-:Y:S02]  /*5200*/  UISETP.NE.AND UP2, UPT, UR30, 0x1, UPT ;  /* 0x000000011e00788c */ /* 0x000fe4000bf45270 */
[----:B------:R-:W-:Y:S02]  /*5210*/  UIMAD.WIDE.U32 UR18, UR13, UR28, URZ ;  /* 0x0000001c0d1272a5 */ /* 0x000fe4000f8e00ff */
[----:B------:R-:W-:Y:S02]  /*5220*/  USEL UR4, UR32, UR35, !UP2 ;  /* 0x0000002320047287 */ /* 0x000fe4000d000000 */
[----:B------:R-:W-:Y:S02]  /*5230*/  UISETP.NE.AND UP0, UPT, UR16, 0x1, UPT ;  /* 0x000000011000788c */ /* 0x000fe4000bf05270 */
[----:B------:R-:W-:Y:S02]  /*5240*/  UP2UR UR24, UPR, URZ, 0x2 ;  /* 0x00000002ff187883 */ /* 0x000fe40008000000 */
[----:B------:R-:W-:Y:S02]  /*5250*/  UISETP.NE.AND UP1, UPT, UR42, 0x1, UPT ;  /* 0x000000012a00788c */ /* 0x000fe4000bf25270 */
[----:B--2---:R-:W-:Y:S02]  /*5260*/  UIMAD.WIDE.U32 UR20, UR4, UR14, URZ ;  /* 0x0000000e041472a5 */ /* 0x004fe4000f8e00ff */
[----:B------:R-:W-:Y:S01]  /*5270*/  USEL UR8, UR33, UR37, !UP0 ;  /* 0x0000002521087287 */ /* 0x000fe2000c000000 */
[----:B------:R-:W-:Y:S02]  /*5280*/  UMOV UR5, UR11 ;  /* 0x0000000b00057c82 */ /* 0x000fe40008000000 */
[----:B------:R-:W-:Y:S02]  /*5290*/  USHF.R.U32.HI UR6, URZ, UR38, UR5 ;  /* 0x00000026ff067299 */ /* 0x000fe40008011605 */
[----:B------:R-:W-:Y:S02]  /*52a0*/  UIMAD.WIDE.U32 UR22, UR8, UR14, URZ ;  /* 0x0000000e081672a5 */ /* 0x000fe4000f8e00ff */
[----:B------:R-:W-:Y:S02]  /*52b0*/  USEL UR6, UR7, UR6, !UP2 ;  /* 0x0000000607067287 */ /* 0x000fe4000d000000 */
[----:B------:R-:W-:Y:S02]  /*52c0*/  UISETP.NE.AND UP2, UPT, UR12, URZ, UPT ;  /* 0x000000ff0c00728c */ /* 0x000fe4000bf45270 */
[----:B------:R-:W-:Y:S01]  /*52d0*/  UIMAD.WIDE.U32 UR10, UR6, UR14, URZ ;  /* 0x0000000e060a72a5 */ /* 0x000fe2000f8e00ff */
[----:B------:R-:W-:Y:S02]  /*52e0*/  UMOV UR5, UR19 ;  /* 0x0000001300057c82 */ /* 0x000fe40008000000 */
[----:B------:R-:W-:Y:S03]  /*52f0*/  USHF.R.U32.HI UR9, URZ, UR29, UR5 ;  /* 0x0000001dff097299 */ /* 0x000fe60008011605 */
[----:B------:R-:W-:Y:S02]  /*5300*/  UMOV UR5, UR21 ;  /* 0x0000001500057c82 */ /* 0x000fe40008000000 */
[----:B------:R-:W-:Y:S03]  /*5310*/  @UP1 USHF.R.U32.HI UR4, URZ, UR15, UR5 ;  /* 0x0000000fff041299 */ /* 0x000fe60008011605 */
[----:B------:R-:W-:Y:S01]  /*5320*/  UMOV UR5, UR23 ;  /* 0x0000001700057c82 */ /* 0x000fe20008000000 */
[----:B------:R-:W-:Y:S02]  /*5330*/  UIMAD UR4, UR42, UR4, URZ ;  /* 0x000000042a0472a4 */ /* 0x000fe4000f8e02ff */
[----:B------:R-:W-:Y:S02]  /*5340*/  @UP1 USHF.R.U32.HI UR8, URZ, UR15, UR5 ;  /* 0x0000000fff081299 */ /* 0x000fe40008011605 */
[----:B------:R-:W-:Y:S02]  /*5350*/  USEL UR5, UR13, UR9, !UP0 ;  /* 0x000000090d057287 */ /* 0x000fe4000c000000 */
[----:B------:R-:W-:Y:S02]  /*5360*/  UIMAD UR9, UR42, UR8, URZ ;  /* 0x000000082a0972a4 */ /* 0x000fe4000f8e02ff */
[----:B------:R-:W-:Y:S03]  /*5370*/  UISETP.GE.AND UP0, UPT, UR6, UR4, UPT ;  /* 0x000000040600728c */ /* 0x000fe6000bf06270 */
[----:B------:R-:W-:Y:S01]  /*5380*/  UMOV UR4, UR11 ;  /* 0x0000000b00047c82 */ /* 0x000fe20008000000 */
[----:B------:R-:W-:Y:S02]  /*5390*/  UISETP.GE.OR UP0, UPT, UR5, UR9, UP0 ;  /* 0x000000090500728c */ /* 0x000fe40008706670 */
[----:B------:R-:W-:Y:S02]  /*53a0*/  USHF.R.U32.HI UR4, URZ, UR15, UR4 ;  /* 0x0000000fff047299 */ /* 0x000fe40008011604 */
[----:B------:R-:W-:Y:S02]  /*53b0*/  UIMAD.WIDE.U32 UR10, UR5, UR14, URZ ;  /* 0x0000000e050a72a5 */ /* 0x000fe4000f8e00ff */
[----:B------:R-:W-:Y:S04]  /*53c0*/  USEL UR12, UR6, UR4, !UP1 ;  /* 0x00000004060c7287 */ /* 0x000fe8000c800000 */
[----:B------:R-:W-:Y:S01]  /*53d0*/  UIADD3 UR9, UPT, UPT, -UR12, URZ, URZ ;  /* 0x000000ff0c097290 */ /* 0x000fe2000fffe1ff */
[----:B------:R-:W-:Y:S02]  /*53e0*/  @!UP0 UMOV UR4, UR11 ;  /* 0x0000000b00048c82 */ /* 0x000fe40008000000 */
[----:B------:R-:W-:Y:S02]  /*53f0*/  @!UP0 USHF.R.U32.HI UR4, URZ, UR15, UR4 ;  /* 0x0000000fff048299 */ /* 0x000fe40008011604 */
[----:B------:R-:W-:Y:S02]  /*5400*/  UIMAD UR9, UR42, UR9, UR6 ;  /* 0x000000092a0972a4 */ /* 0x000fe4000f8e0206 */
[----:B------:R-:W-:Y:S02]  /*5410*/  @!UP0 USEL UR4, UR5, UR4, !UP1 ;  /* 0x0000000405048287 */ /* 0x000fe4000c800000 */
[----:B------:R-:W-:Y:S02]  /*5420*/  UISETP.NE.AND UP1, UPT, UR24, URZ, UPT ;  /* 0x000000ff1800728c */ /* 0x000fe4000bf25270 */
[----:B------:R-:W-:Y:S02]  /*5430*/  @!UP0 UIMAD UR9, UR8, UR9, UR4 ;  /* 0x00000009080982a4 */ /* 0x000fe4000f8e0204 */
[----:B------:R-:W-:Y:S02]  /*5440*/  @!UP0 UIADD3 UR10, UPT, UPT, UR12, -UR4, URZ ;  /* 0x800000040c0a8290 */ /* 0x000fe4000fffe0ff */
[----:B------:R-:W-:Y:S02]  /*5450*/  UIADD3 UR4, UPT, UPT, -UR5, URZ, URZ ;  /* 0x000000ff05047290 */ /* 0x000fe4000fffe1ff */
[----:B------:R-:W-:Y:S02]  /*5460*/  UIADD3 UR8, UPT, UPT, -UR6, URZ, URZ ;  /* 0x000000ff06087290 */ /* 0x000fe4000fffe1ff */
[----:B------:R-:W-:Y:S02]  /*5470*/  @!UP0 UIMAD UR6, UR10, UR42, UR5 ;  /* 0x0000002a0a0682a4 */ /* 0x000fe4000f8e0205 */
[----:B------:R-:W-:Y:S02]  /*5480*/  UIMAD UR13, UR16, UR4, UR13 ;  /* 0x00000004100d72a4 */ /* 0x000fe4000f8e020d */
[----:B------:R-:W-:Y:S01]  /*5490*/  UIMAD UR7, UR30, UR8, UR7 ;  /* 0x000000081e0772a4 */ /* 0x000fe2000f8e0207 */
[----:B------:R-:W-:Y:S02]  /*54a0*/  @!UP0 UMOV UR5, UR9 ;  /* 0x0000000900058c82 */ /* 0x000fe40008000000 */
[----:B------:R-:W-:Y:S02]  /*54b0*/  UIMAD UR13, UR5, UR16, UR13 ;  /* 0x00000010050d72a4 */ /* 0x000fe4000f8e020d */
[----:B------:R-:W-:Y:S11]  /*54c0*/  UIMAD UR7, UR6, UR30, UR7 ;  /* 0x0000001e060772a4 */ /* 0x000ff6000f8e0207 */
[----:B------:R-:W-:Y:S01]  /*54d0*/  @!UPT UIADD3 URZ, UPT, UPT, URZ, URZ, URZ ;  /* 0x000000fffffff290 */ /* 0x000fe2000fffe0ff */
.L_x_102:
[----:B------:R-:W3:Y:S01]  /*54e0*/  @!UP3 LDCU.128 UR20, c[0x0][0xb10] ;  /* 0x00016200ff14b7ac */ /* 0x000ee20008000c00 */
[----:B------:R-:W-:Y:S02]  /*54f0*/  ISETP.NE.U32.AND P0, PT, RZ, UR26, PT ;  /* 0x0000001aff007c0c */ /* 0x000fe4000bf05070 */
[----:B------:R-:W-:Y:S02]  /*5500*/  SHF.L.U32 R2, R11, 0x1f, RZ ;  /* 0x0000001f0b027819 */ /* 0x000fe400000006ff */
[----:B------:R-:W-:Y:S01]  /*5510*/  ISETP.NE.AND.EX P0, PT, RZ, UR27, PT, P0 ;  /* 0x0000001bff007c0c */ /* 0x000fe2000bf05300 */
[----:B------:R-:W4:Y:S01]  /*5520*/  @!UP3 LDCU UR5, c[0x0][0xb0c] ;  /* 0x00016180ff05b7ac */ /* 0x000f220008000800 */
[----:B---3--:R-:W-:Y:S07]  /*5530*/  UIMAD.WIDE.U32 UR8, UR13, UR20, URZ ;  /* 0x000000140d0872a5 */ /* 0x008fee000f8e00ff */
[----:B------:R-:W-:Y:S01]  /*5540*/  @!UP3 UMOV UR4, UR9 ;  /* 0x000000090004bc82 */ /* 0x000fe20008000000 */
[----:B----4-:R-:W-:Y:S02]  /*5550*/  @!UP3 UISETP.NE.AND UP0, UPT, UR5, 0x1, UPT ;  /* 0x000000010500b88c */ /* 0x010fe4000bf05270 */
[----:B------:R-:W-:Y:S02]  /*5560*/  @!UP3 USHF.R.U32.HI UR4, URZ, UR21, UR4 ;  /* 0x00000015ff04b299 */ /* 0x000fe40008011604 */
[----:B------:R-:W-:Y:S02]  /*5570*/  UIMAD.WIDE.U32 UR8, UR7, UR23, URZ ;  /* 0x00000017070872a5 */ /* 0x000fe4000f8e00ff */
[----:B------:R-:W-:Y:S02]  /*5580*/  @!UP3 USEL UR10, UR13, UR4, !UP0 ;  /* 0x000000040d0ab287 */ /* 0x000fe4000c000000 */
[----:B------:R-:W-:Y:S03]  /*5590*/  @!UP3 UISETP.NE.AND UP0, UPT, UR22, 0x1, UPT ;  /* 0x000000011600b88c */ /* 0x000fe6000bf05270 */
[----:B------:R-:W-:Y:S02]  /*55a0*/  @!UP3 UMOV UR6, UR9 ;  /* 0x000000090006bc82 */ /* 0x000fe40008000000 */
[----:B------:R-:W3:Y:S02]  /*55b0*/  @!UP3 LDCU UR4, c[0x0][0xb20] ;  /* 0x00016400ff04b7ac */ /* 0x000ee40008000800 */
[----:B---3--:R-:W-:Y:S04]  /*55c0*/  @!UP3 USHF.R.U32.HI UR6, URZ, UR4, UR6 ;  /* 0x00000004ff06b299 */ /* 0x008fe80008011606 */
[----:B------:R-:W-:Y:S04]  /*55d0*/  @!UP3 USEL UR6, UR7, UR6, !UP0 ;  /* 0x000000060706b287 */ /* 0x000fe8000c000000 */
[----:B------:R-:W-:Y:S02]  /*55e0*/  @!UP3 UIADD3 UR4, UPT, UPT, -UR10, UR6, URZ ;  /* 0x000000060a04b290 */ /* 0x000fe4000fffe1ff */
[----:B------:R-:W-:Y:S02]  /*55f0*/  @!UP3 UIADD3 UR6, UPT, UPT, UR10, -UR6, URZ ;  /* 0x800000060a06b290 */ /* 0x000fe4000fffe0ff */
[----:B------:R-:W-:Y:S02]  /*5600*/  @!UP3 UIMAD UR13, UR4, UR5, UR13 ;  /* 0x00000005040db2a4 */ /* 0x000fe4000f8e020d */
[----:B------:R-:W-:Y:S01]  /*5610*/  @!UP3 UIMAD UR7, UR6, UR22, UR7 ;  /* 0x000000160607b2a4 */ /* 0x000fe2000f8e0207 */
[----:B------:R-:W-:Y:S11]  /*5620*/  BRA.U UP4, `(.L_x_103) ;  /* 0x0000000104107547 */ /* 0x000ff6000b800000 */
[----:B------:R-:W-:Y:S04]  /*5630*/  MOV R3, UR43 ;  /* 0x0000002b00037c02 */ /* 0x000fe80008000f00 */
[----:B------:R-:W-:Y:S04]  /*5640*/  SHF.L.U32 R3, R3, 0x1f, RZ ;  /* 0x0000001f03037819 */ /* 0x000fe800000006ff */
[----:B------:R-:W3:Y:S02]  /*5650*/  SYNCS.PHASECHK.TRANS64.TRYWAIT P1, [UR17+0x138], R3 ;  /* 0x00013803ff0075a7 */ /* 0x000ee40008021111 */
[----:B---3--:R-:W-:Y:S05]  /*5660*/  @!P1 BRA `(.L_x_104) ;  /* 0x0000002c00d49947 */ /* 0x008fea0003800000 */
.L_x_103:
[----:B------:R-:W-:Y:S05]  /*5670*/  BRA.U !UP6, `(.L_x_105) ;  /* 0x000000010e387547 */ /* 0x000fea000b800000 */
[----:B------:R-:W-:Y:S01]  /*5680*/  UPLOP3.LUT UP1, UPT, UPT, UPT, UP5, 0x80, 0x8 ;  /* 0x000000000008789c */ /* 0x000fe20003f2f050 */
[----:B-1----:R-:W-:Y:S01]  /*5690*/  HFMA2 R0, -RZ, RZ, 0, 5.9604644775390625e-08 ;  /* 0x00000001ff007431 */ /* 0x002fe200000001ff */
[----:B------:R-:W1:Y:S01]  /*56a0*/  LDCU.64 UR8, c[0x0][0x358] ;  /* 0x00006b00ff0877ac */ /* 0x000e620008000a00 */
[----:B------:R-:W-:Y:S03]  /*56b0*/  IMAD.MOV.U32 R80, RZ, RZ, 0x1 ;  /* 0x00000001ff507424 */ /* 0x000fe600078e00ff */
[----:B------:R-:W-:Y:S05]  /*56c0*/  PLOP3.LUT P1, PT, PT, PT, UP1, 0x80, 0x8 ;  /* 0x000000000008781c */ /* 0x000fea0003f2f018 */
[----:B------:R-:W3:Y:S01]  /*56d0*/  @UP1 LDCU.64 UR4, c[0x0][0x888] ;  /* 0x00011100ff0417ac */ /* 0x000ee20008000a00 */
[----:B------:R-:W-:Y:S07]  /*56e0*/  @UP1 UIMAD UR6, UR36, UR26, URZ ;  /* 0x0000001a240612a4 */ /* 0x000fee000f8e02ff */
[----:B------:R-:W-:Y:S01]  /*56f0*/  @!P1 PRMT R80, R0, 0x7610, R80 ;  /* 0x0000761000509816 */ /* 0x000fe20000000050 */
[----:B---3--:R-:W-:Y:S06]  /*5700*/  @UP1 UIMAD.WIDE UR4, UR6, 0x4, UR4 ;  /* 0x00000004060418a5 */ /* 0x008fec000f8e0204 */
[----:B------:R-:W-:Y:S01]  /*5710*/  IMAD.U32 R4, RZ, RZ, UR4 ;  /* 0x00000004ff047e24 */ /* 0x000fe2000f8e00ff */
[----:B------:R-:W-:Y:S04]  /*5720*/  MOV R5, UR5 ;  /* 0x0000000500057c02 */ /* 0x000fe80008000f00 */
[----:B------:R-:W3:Y:S01]  /*5730*/  @!UP1 LDCU UR4, c[0x0][0x880] ;  /* 0x00011000ff0497ac */ /* 0x000ee20008000800 */
[----:B-1---5:R4:W5:Y:S02]  /*5740*/  @P1 LDG.E R39, desc[UR8][R4.64] ;  /* 0x0000000804271981 */ /* 0x022964000c1e1900 */
[----:B---34-:R-:W-:Y:S07]  /*5750*/  @!P1 IMAD.U32 R39, RZ, RZ, UR4 ;  /* 0x00000004ff279e24 */ /* 0x018fee000f8e00ff */
.L_x_105:
[----:B-----5:R-:W-:Y:S01]  /*5760*/  @!P0 FSETP.EQ.AND P2, PT, R39, RZ, PT ;  /* 0x000000ff2700820b */ /* 0x020fe20003f42000 */
[----:B------:R-:W-:Y:S01]  /*5770*/  @!UPT UIADD3 URZ, UPT, UPT, URZ, URZ, URZ ;  /* 0x000000fffffff290 */ /* 0x000fe2000fffe0ff */
[----:B------:R-:W-:Y:S11]  /*5780*/  @!P0 BRA `(.L_x_106) ;  /* 0x0000000000148947 */ /* 0x000ff60003800000 */
[----:B------:R-:W-:Y:S02]  /*5790*/  LOP3.LUT P0, RZ, R80, 0xff, RZ, 0xc0, !PT ;  /* 0x000000ff50ff7812 */ /* 0x000fe4000780c0ff */
[----:B------:R-:W-:Y:S04]  /*57a0*/  PLOP3.LUT P2, PT, PT, PT, UP1, 0x80, 0x8 ;  /* 0x000000000008781c */ /* 0x000fe80003f4f018 */
[----:B------:R-:W-:Y:S07]  /*57b0*/  PLOP3.LUT P2, PT, P2, PT, PT, 0x8, 0x80 ;  /* 0x000000000080781c */ /* 0x000fee000174e170 */
[----:B------:R-:W-:Y:S11]  /*57c0*/  @P0 FSETP.EQ.AND P2, PT, R39, RZ, PT ;  /* 0x000000ff2700020b */ /* 0x000ff60003f42000 */
[----:B------:R-:W-:Y:S02]  /*57d0*/  @!UPT UIADD3 URZ, UPT, UPT, URZ, URZ, URZ ;  /* 0x000000fffffff290 */ /* 0x000fe4000fffe0ff */
.L_x_106:
[----:B------:R-:W3:Y:S01]  /*57e0*/  SYNCS.PHASECHK.TRANS64.TRYWAIT P0, [UR17+0x128], R2 ;  /* 0x00012802ff0075a7 */ /* 0x000ee20008001111 */
[----:B------:R-:W-:Y:S02]  /*57f0*/  ELECT P1, URZ, PT ;  /* 0x0000000000ff782f */ /* 0x000fe40003820000 */
[----:B------:R-:W-:Y:S01]  /*5800*/  IADD3 R10, PT, PT, R10, 0x1, RZ ;  /* 0x000000010a0a7810 */ /* 0x000fe20007ffe0ff */
[----:B---3--:R-:W-:Y:S10]  /*5810*/  @!P0 BRA `(.L_x_107) ;  /* 0x0000002c00808947 */ /* 0x008ff40003800000 */
.L_x_189:
[----:B------:R-:W-:Y:S01]  /*5820*/  PLOP3.LUT P1, PT, P2, P1, PT, 0xf2, 0x2f ;  /* 0x00000000002f781c */ /* 0x000fe20001723e72 */
[----:B------:R-:W-:Y:S01]  /*5830*/  UMOV UR18, 0x0 ;  /* 0x0000000000127882 */ /* 0x000fe20000000000 */
[----:B------:R-:W-:Y:S01]  /*5840*/  UMOV UR19, 0x10000000 ;  /* 0x1000000000137882 */ /* 0x000fe20000000000 */
[----:B------:R-:W-:Y:S01]  /*5850*/  UMOV UR12, UR36 ;  /* 0x00000024000c7c82 */ /* 0x000fe20008000000 */
[----:B------:R-:W-:Y:S01]  /*5860*/  LOP3.LUT R11, R11, 0x1, RZ, 0x3c, !PT ;  /* 0x000000010b0b7812 */ /* 0x000fe200078e3cff */
[----:B------:R-:W-:Y:S01]  /*5870*/  UMOV UR36, UR25 ;  /* 0x0000001900247c82 */ /* 0x000fe20008000000 */
[----:B------:R-:W-:Y:S07]  /*5880*/  UPLOP3.LUT UP4, UPT, UPT, UPT, UPT, 0x80, 0x8 ;  /* 0x000000000008789c */ /* 0x000fee0003f8f070 */
[----:B-1----:R-:W-:Y:S01]  /*5890*/  @!P1 IADD3 R2, P0, PT, R12, 0x580, RZ ;  /* 0x000005800c029810 */ /* 0x002fe20007f1e0ff */
[----:B------:R-:W-:Y:S03]  /*58a0*/  VOTEU.ALL UP0, P1 ;  /* 0x0000000000ff7886 */ /* 0x000fe60000800000 */
[----:B------:R-:W-:Y:S01]  /*58b0*/  @!P1 R2UR UR5, R2 ;  /* 0x00000000020592ca */ /* 0x000fe200000e0000 */
[----:B------:R-:W-:Y:S01]  /*58c0*/  @!P1 IMAD.X R0, RZ, RZ, R13, P0 ;  /* 0x000000ffff009224 */ /* 0x000fe200000e060d */
[----:B------:R-:W-:Y:S01]  /*58d0*/  @!UP0 USHF.L.U32 UR10, UR46, 0x6, URZ ;  /* 0x000000062e0a8899 */ /* 0x000fe200080006ff */
[----:B------:R-:W-:Y:S01]  /*58e0*/  ISETP.NE.AND P0, PT, R10, 0x2, PT ;  /* 0x000000020a00780c */ /* 0x000fe20003f05270 */
[----:B------:R-:W-:Y:S02]  /*58f0*/  @!UP0 USHF.L.U32 UR11, UR45, 0x6, URZ ;  /* 0x000000062d0b8899 */ /* 0x000fe400080006ff */
[----:B------:R-:W-:Y:S01]  /*5900*/  @!P1 R2UR UR4, R0 ;  /* 0x00000000000492ca */ /* 0x000fe200000e0000 */
[----:B------:R-:W-:Y:S01]  /*5910*/  @!UP0 UIADD3 UR8, UPT, UPT, UR17, 0x200, URZ ;  /* 0x0000020011088890 */ /* 0x000fe2000fffe0ff */
[----:B------:R-:W-:Y:S01]  /*5920*/  SEL R0, RZ, 0x1, P0 ;  /* 0x00000001ff007807 */ /* 0x000fe20000000000 */
[----:B------:R-:W-:Y:S01]  /*5930*/  @!UP0 UIADD3 UR9, UPT, UPT, UR17, 0x120, URZ ;  /* 0x0000012011098890 */ /* 0x000fe2000fffe0ff */
[----:B------:R-:W-:Y:S01]  /*5940*/  SEL R10, R10, RZ, P0 ;  /* 0x000000ff0a0a7207 */ /* 0x000fe20000000000 */
[----:B------:R-:W-:Y:S01]  /*5950*/  VOTEU.ALL UP0, P1 ;  /* 0x0000000000ff7886 */ /* 0x000fe20000800000 */
[----:B------:R-:W-:Y:S01]  /*5960*/  LOP3.LUT R9, R9, R0, RZ, 0x3c, !PT ;  /* 0x0000000009097212 */ /* 0x000fe200078e3cff */
[----:B------:R-:W-:Y:S01]  /*5970*/  IMAD.U32 R2, RZ, RZ, UR5 ;  /* 0x00000005ff027e24 */ /* 0x000fe2000f8e00ff */
[----:B------:R-:W-:Y:S02]  /*5980*/  UIADD3 UR46, UPT, UPT, UR7, UR59, URZ ;  /* 0x0000003b072e7290 */ /* 0x000fe4000fffe0ff */
[----:B------:R-:W-:Y:S03]  /*5990*/  UIADD3 UR45, UPT, UPT, UR13, UR55, URZ ;  /* 0x000000370d2d7290 */ /* 0x000fe6000fffe0ff */
[----:B------:R-:W-:Y:S01]  /*59a0*/  IMAD.U32 R3, RZ, RZ, UR4 ;  /* 0x00000004ff037e24 */ /* 0x000fe2000f8e00ff */
[----:B------:R-:W-:Y:S04]  /*59b0*/  @!P1 R2UR UR4, R2 ;  /* 0x00000000020492ca */ /* 0x000fe800000e0000 */
[----:B------:R-:W-:Y:S11]  /*59c0*/  @!P1 R2UR UR5, R3 ;  /* 0x00000000030592ca */ /* 0x000ff600000e0000 */
[----:B------:R-:W-:Y:S02]  /*59d0*/  @!UPT UIADD3 URZ, UPT, UPT, URZ, URZ, URZ ;  /* 0x000000fffffff290 */ /* 0x000fe4000fffe0ff */
[----:B------:R1:W-:Y:S01]  /*59e0*/  @!UP0 UTMALDG.3D [UR8], [UR4], desc[UR18] ;  /* 0x00001208040085b4 */ /* 0x0003e20008011000 */
[----:B------:R1:W-:Y:S01]  /*59f0*/  @!P1 SYNCS.ARRIVE.TRANS64.RED.A0TR RZ, [UR17+0x120], R8 ;  /* 0x00012008ffff99a7 */ /* 0x0003e20008300411 */
[----:B------:R-:W-:Y:S01]  /*5a00*/  SYNCS.ARRIVE.TRANS64.RED.A1T0 RZ, [UR34], RZ ;  /* 0x000000ffffff79a7 */ /* 0x000fe20008100422 */
[----:B------:R-:W-:Y:S05]  /*5a10*/  BRA.U UP2, `(.L_x_108) ;  /* 0xfffffff502747547 */ /* 0x000fea000b83ffff */
[----:B------:R-:W-:Y:S07]  /*5a20*/  MOV R0, UR17 ;  /* 0x0000001100007c02 */ /* 0x000fee0008000f00 */
.L_x_109:
[----:B---3--:R-:W-:-:S04]  /*5a30*/  SHF.L.U32 R2, R11, 0x1f, RZ ;  /* 0x0000001f0b027819 */ /* 0x008fc800000006ff */
[----:B------:R3:W4:Y:S03]  /*5a40*/  SYNCS.PHASECHK.TRANS64.TRYWAIT P0, [R0+URZ+0x128], R2 ;  /* 0x00012802000075a7 */ /* 0x00072600080011ff */
[----:B----4-:R-:W-:Y:S05]  /*5a50*/  @!P0 NANOSLEEP.SYNCS 0x989680 ;  /* 0x009896800000895d */ /* 0x010fea0003900000 */
[----:B------:R-:W4:Y:S02]  /*5a60*/  @!P0 SYNCS.PHASECHK.TRANS64 P0, [R0+URZ+0x128], R2 ;  /* 0x00012802000085a7 */ /* 0x000f2400080010ff */
[----:B-12-4-:R-:W-:Y:S05]  /*5a70*/  @P0 EXIT ;  /* 0x000000000000094d */ /* 0x016fea0003800000 */
[----:B------:R-:W-:Y:S05]  /*5a80*/  BRA `(.L_x_109) ;  /* 0xfffffffc00e87947 */ /* 0x000fea000383ffff */
.L_x_100:
[----:B------:R-:W-:-:S06]  /*5a90*/  UISETP.GE.AND UP0, UPT, UR13, 0x4, UPT ;  /* 0x000000040d00788c */ /* 0x000fcc000bf06270 */
[----:B------:R-:W-:-:S13]  /*5aa0*/  PLOP3.LUT P0, PT, PT, PT, UP0, 0x80, 0x8 ;  /* 0x000000000008781c */ /* 0x000fda0003f0f008 */
[----:B-1----:R-:W-:Y:S05]  /*5ab0*/  @!P0 EXIT ;  /* 0x000000000000894d */ /* 0x002fea0003800000 */
[----:B------:R-:W1:Y:S08]  /*5ac0*/  S2UR UR4, SR_CgaCtaId ;  /* 0x00000000000479c3 */ /* 0x000e700000008800 */
[----:B------:R-:W-:Y:S01]  /*5ad0*/  BAR.SYNC.DEFER_BLOCKING 0x6, 0xa0 ;  /* 0x0182800000007b1d */ /* 0x000fe20000010000 */
[----:B------:R-:W-:Y:S01]  /*5ae0*/  IMAD.SHL.U32 R6, R69, 0x40, RZ ;  /* 0x0000004045067824 */ /* 0x000fe200078e00ff */
[----:B------:R-:W-:Y:S01]  /*5af0*/  SHF.R.U32.HI R7, RZ, 0x1, R69 ;  /* 0x00000001ff077819 */ /* 0x000fe20000011645 */
[----:B------:R-:W-:Y:S01]  /*5b00*/  IMAD.SHL.U32 R3, R81, 0x800, RZ ;  /* 0x0000080051037824 */ /* 0x000fe200078e00ff */
[----:B------:R-:W-:Y:S01]  /*5b10*/  CS2R R84, SRZ ;  /* 0x0000000000547805 */ /* 0x000fe2000001ff00 */
[C---:B------:R-:W-:Y:S01]  /*5b20*/  IMAD.U32 R37, R69.reuse, 0x10000, RZ ;  /* 0x0001000045257824 */ /* 0x040fe200078e00ff */
[----:B------:R-:W-:Y:S01]  /*5b30*/  UMOV UR44, 0x400 ;  /* 0x00000400002c7882 */ /* 0x000fe20000000000 */
[C---:B------:R-:W-:Y:S01]  /*5b40*/  LOP3.LUT R2, R6.reuse, 0x180, RZ, 0xc0, !PT ;  /* 0x0000018006027812 */ /* 0x040fe200078ec0ff */
[----:B------:R-:W2:Y:S01]  /*5b50*/  LDC.64 R74, c[0x0][0x888] ;  /* 0x00022200ff4a7b82 */ /* 0x000ea20000000a00 */
[----:B------:R-:W-:Y:S01]  /*5b60*/  LOP3.LUT R6, R6, 0x640, RZ, 0xc0, !PT ;  /* 0x0000064006067812 */ /* 0x000fe200078ec0ff */
[----:B------:R-:W-:Y:S01]  /*5b70*/  IMAD.MOV.U32 R36, RZ, RZ, RZ ;  /* 0x000000ffff247224 */ /* 0x000fe200078e00ff */
[----:B------:R-:W-:Y:S01]  /*5b80*/  LOP3.LUT R7, R2, 0x20, R7, 0xf8, !PT ;  /* 0x0000002002077812 */ /* 0x000fe200078ef807 */
[----:B------:R-:W-:Y:S01]  /*5b90*/  IMAD.SHL.U32 R2, R69, 0x8, RZ ;  /* 0x0000000845027824 */ /* 0x000fe200078e00ff */
[----:B------:R-:W-:Y:S01]  /*5ba0*/  LOP3.LUT R3, R6, 0x800, R3, 0xf8, !PT ;  /* 0x0000080006037812 */ /* 0x000fe200078ef803 */
[----:B------:R-:W-:Y:S01]  /*5bb0*/  IMAD.MOV.U32 R86, RZ, RZ, RZ ;  /* 0x000000ffff567224 */ /* 0x000fe200078e00ff */
[----:B------:R-:W3:Y:S01]  /*5bc0*/  LDCU UR53, c[0x0][0x370] ;  /* 0x00006e00ff3577ac */ /* 0x000ee20008000800 */
[----:B------:R-:W4:Y:S01]  /*5bd0*/  LDC.64 R76, c[0x0][0x890] ;  /* 0x00022400ff4c7b82 */ /* 0x000f220000000a00 */
[----:B------:R-:W-:Y:S01]  /*5be0*/  LOP3.LUT R2, R7, 0x30, R2, 0x78, !PT ;  /* 0x0000003007027812 */ /* 0x000fe200078e7802 */
[----:B------:R-:W-:Y:S01]  /*5bf0*/  IMAD.MOV.U32 R83, RZ, RZ, RZ ;  /* 0x000000ffff537224 */ /* 0x000fe200078e00ff */
[----:B------:R-:W2:Y:S02]  /*5c00*/  LDCU.64 UR62, c[0x0][0x348] ;  /* 0x00006900ff3e77ac */ /* 0x000ea40008000a00 */
[----:B------:R-:W-:Y:S01]  /*5c10*/  LOP3.LUT R79, R3, R2, RZ, 0xfc, !PT ;  /* 0x00000002034f7212 */ /* 0x000fe200078efcff */
[----:B------:R-:W-:Y:S01]  /*5c20*/  IMAD.SHL.U32 R3, R81, 0x200000, RZ ;  /* 0x0020000051037824 */ /* 0x000fe200078e00ff */
[----:B-1----:R-:W-:Y:S01]  /*5c30*/  ULEA UR44, UR4, UR44, 0x18 ;  /* 0x0000002c042c7291 */ /* 0x002fe2000f8ec0ff */
[----:B------:R-:W1:Y:S01]  /*5c40*/  LDC.64 R72, c[0x0][0x8b0] ;  /* 0x00022c00ff487b82 */ /* 0x000e620000000a00 */
[----:B------:R-:W-:Y:S01]  /*5c50*/  IMAD.SHL.U32 R2, R69, 0x10, RZ ;  /* 0x0000001045027824 */ /* 0x000fe200078e00ff */
[----:B------:R-:W1:Y:S01]  /*5c60*/  LDCU UR43, c[0x0][0xb0c] ;  /* 0x00016180ff2b77ac */ /* 0x000e620008000800 */
[----:B------:R-:W-:-:S02]  /*5c70*/  LOP3.LUT R3, R3, 0x200000, RZ, 0xc0, !PT ;  /* 0x0020000003037812 */ /* 0x000fc400078ec0ff */
[----:B------:R-:W-:Y:S01]  /*5c80*/  VIADD R78, R79, UR44 ;  /* 0x0000002c4f4e7c36 */ /* 0x000fe20008000000 */
[----:B------:R-:W-:Y:S01]  /*5c90*/  UIADD3 UR4, UPT, UPT, UR44, 0x1200, URZ ;  /* 0x000012002c047890 */ /* 0x000fe2000fffe0ff */
[----:B------:R-:W-:Y:S01]  /*5ca0*/  LOP3.LUT R37, R3, 0x400000, R37, 0xf8, !PT ;  /* 0x0040000003257812 */ /* 0x000fe200078ef825 */
[----:B------:R-:W3:Y:S01]  /*5cb0*/  LDS R0, [UR44+0x1f0] ;  /* 0x0001f02cff007984 */ /* 0x000ee20008000800 */
[----:B------:R-:W1:Y:S01]  /*5cc0*/  LDC.64 R70, c[0x0][0x8a8] ;  /* 0x00022a00ff467b82 */ /* 0x000e620000000a00 */
[----:B------:R-:W-:Y:S01]  /*5cd0*/  LOP3.LUT R2, R2, 0x20, RZ, 0xc0, !PT ;  /* 0x0000002002027812 */ /* 0x000fe200078ec0ff */
[----:B------:R-:W1:Y:S01]  /*5ce0*/  LDCU UR61, c[0x0][0xb20] ;  /* 0x00016400ff3d77ac */ /* 0x000e620008000800 */
[----:B------:R-:W-:Y:S02]  /*5cf0*/  IMAD.U32 R87, RZ, RZ, UR4 ;  /* 0x00000004ff577e24 */ /* 0x000fe4000f8e00ff */
[----:B------:R-:W-:Y:S01]  /*5d00*/  IADD3 R78, PT, PT, -R2, 0x200, R78 ;  /* 0x00000200024e7810 */ /* 0x000fe20007ffe14e */
[----:B------:R-:W1:Y:S01]  /*5d10*/  LDCU UR39, c[0x0][0xb30] ;  /* 0x00016600ff2777ac */ /* 0x000e620008000800 */
[----:B------:R-:W1:Y:S01]  /*5d20*/  LDCU.64 UR56, c[0x0][0x888] ;  /* 0x00011100ff3877ac */ /* 0x000e620008000a00 */
[----:B------:R-:W1:Y:S01]  /*5d30*/  LDCU.64 UR40, c[0x0][0xb28] ;  /* 0x00016500ff2877ac */ /* 0x000e620008000a00 */
[----:B------:R-:W1:Y:S01]  /*5d40*/  LDCU.128 UR48, c[0x0][0xb10] ;  /* 0x00016200ff3077ac */ /* 0x000e620008000c00 */
[----:B------:R-:W1:Y:S01]  /*5d50*/  LDCU UR52, c[0x0][0x374] ;  /* 0x00006e80ff3477ac */ /* 0x000e620008000800 */
[----:B------:R-:W-:Y:S01]  /*5d60*/  UIADD3 UR58, UPT, UPT, UR44, 0x200, URZ ;  /* 0x000002002c3a7890 */ /* 0x000fe2000fffe0ff */
[----:B--234-:R-:W-:-:S11]  /*5d70*/  IMAD.IADD R37, R0, 0x1, R37 ;  /* 0x0000000100257824 */ /* 0x01cfd600078e0225 */
.L_x_127:
[----:B------:R-:W-:Y:S02]  /*5d80*/  LEA R3, R83, UR44, 0x3 ;  /* 0x0000002c53037c11 */ /* 0x000fe4000f8e18ff */
[----:B------:R-:W-:Y:S02]  /*5d90*/  SHF.L.U32 R0, R85, 0x1f, RZ ;  /* 0x0000001f55007819 */ /* 0x000fe400000006ff */
[----:B-1----:R-:W-:Y:S02]  /*5da0*/  LEA R4, R83, UR44, 0x4 ;  /* 0x0000002c53047c11 */ /* 0x002fe4000f8e20ff */
[----:B------:R-:W2:Y:S02]  /*5db0*/  SYNCS.PHASECHK.TRANS64.TRYWAIT P0, [R3+URZ+0x140], R0 ;  /* 0x00014000030075a7 */ /* 0x000ea400080011ff */
[----:B--2---:R-:W-:Y:S05]  /*5dc0*/  @!P0 BRA `(.L_x_110) ;  /* 0x00000028002c8947 */ /* 0x004fea0003800000 */
.L_x_190:
        /* <DEDUP_REMOVED lines=11> */
[----:B------:R-:W-:Y:S01]  /*5e80*/  PLOP3.LUT P0, PT, PT, PT, UP1, 0x80, 0x8 ;  /* 0x000000000008781c */ /* 0x000fe20003f0f018 */
[----:B------:R-:W-:Y:S11]  /*5e90*/  UP2UR UR47, UPR, URZ, 0x2 ;  /* 0x00000002ff2f7883 */ /* 0x000ff60008000000 */
[----:B------:R-:W-:Y:S01]  /*5ea0*/  @!UPT UIADD3 URZ, UPT, UPT, URZ, URZ, URZ ;  /* 0x000000fffffff290 */ /* 0x000fe2000fffe0ff */
[----:B--2---:R-:W-:Y:S02]  /*5eb0*/  @P0 SHF.R.U32.HI R0, RZ, 0x10, R5 ;  /* 0x00000010ff000819 */ /* 0x004fe40000011605 */
        /* <DEDUP_REMOVED lines=12> */
[----:B-1----:R-:W-:Y:S02]  /*5f80*/  UIMAD.WIDE.U32 UR4, UR52, UR51, URZ ;  /* 0x00000033340472a5 */ /* 0x002fe4000f8e00ff */
[----:B------:R-:W-:Y:S02]  /*5f90*/  UIMAD.WIDE.U32 UR6, UR53, UR48, URZ ;  /* 0x00000030350672a5 */ /* 0x000fe4000f8e00ff */
[----:B------:R-:W-:Y:S02]  /*5fa0*/  UISETP.NE.AND UP0, UPT, UR50, 0x1, UPT ;  /* 0x000000013200788c */ /* 0x000fe4000bf05270 */
[----:B------:R-:W-:Y:S02]  /*5fb0*/  UIMAD.WIDE.U32 UR8, UR37, UR51, URZ ;  /* 0x00000033250872a5 */ /* 0x000fe4000f8e00ff */
[----:B------:R-:W-:Y:S02]  /*5fc0*/  UIMAD.WIDE.U32 UR10, UR38, UR48, URZ ;  /* 0x00000030260a72a5 */ /* 0x000fe4000f8e00ff */
[----:B------:R-:W-:Y:S02]  /*5fd0*/  UISETP.NE.AND UP1, UPT, UR43, 0x1, UPT ;  /* 0x000000012b00788c */ /* 0x000fe4000bf25270 */
[----:B------:R-:W-:Y:S01]  /*5fe0*/  UISETP.NE.AND UP2, UPT, UR42, 0x1, UPT ;  /* 0x000000012a00788c */ /* 0x000fe2000bf45270 */
[----:B------:R-:W-:Y:S02]  /*5ff0*/  UMOV UR4, UR5 ;  /* 0x0000000500047c82 */ /* 0x000fe40008000000 */
[----:B------:R-:W-:Y:S03]  /*6000*/  USHF.R.U32.HI UR5, URZ, UR61, UR4 ;  /* 0x0000003dff057299 */ /* 0x000fe60008011604 */
[----:B------:R-:W-:Y:S02]  /*6010*/  UMOV UR4, UR7 ;  /* 0x0000000700047c82 */ /* 0x000fe40008000000 */
[----:B------:R-:W-:Y:S02]  /*6020*/  USHF.R.U32.HI UR7, URZ, UR49, UR4 ;  /* 0x00000031ff077299 */ /* 0x000fe40008011604 */
[----:B------:R-:W-:Y:S02]  /*6030*/  USEL UR4, UR52, UR5, !UP0 ;  /* 0x0000000534047287 */ /* 0x000fe4000c000000 */
[----:B------:R-:W-:Y:S01]  /*6040*/  USEL UR7, UR53, UR7, !UP1 ;  /* 0x0000000735077287 */ /* 0x000fe2000c800000 */
[----:B------:R-:W-:Y:S01]  /*6050*/  UMOV UR5, UR9 ;  /* 0x0000000900057c82 */ /* 0x000fe20008000000 */
[----:B------:R-:W-:Y:S02]  /*6060*/  UIMAD.WIDE.U32 UR8, UR4, UR40, URZ ;  /* 0x00000028040872a5 */ /* 0x000fe4000f8e00ff */
[----:B------:R-:W-:Y:S03]  /*6070*/  USHF.R.U32.HI UR6, URZ, UR61, UR5 ;  /* 0x0000003dff067299 */ /* 0x000fe60008011605 */
[----:B------:R-:W-:Y:S01]  /*6080*/  UMOV UR5, UR11 ;  /* 0x0000000b00057c82 */ /* 0x000fe20008000000 */
[----:B------:R-:W-:Y:S02]  /*6090*/  UIMAD.WIDE.U32 UR10, UR7, UR40, URZ ;  /* 0x00000028070a72a5 */ /* 0x000fe4000f8e00ff */
[----:B------:R-:W-:Y:S02]  /*60a0*/  USHF.R.U32.HI UR12, URZ, UR49, UR5 ;  /* 0x00000031ff0c7299 */ /* 0x000fe40008011605 */
[----:B------:R-:W-:Y:S01]  /*60b0*/  USEL UR6, UR37, UR6, !UP0 ;  /* 0x0000000625067287 */ /* 0x000fe2000c000000 */
[----:B------:R-:W-:Y:S02]  /*60c0*/  UMOV UR5, UR9 ;  /* 0x0000000900057c82 */ /* 0x000fe40008000000 */
[----:B------:R-:W-:Y:S01]  /*60d0*/  UMOV UR10, UR11 ;  /* 0x0000000b000a7c82 */ /* 0x000fe20008000000 */
[----:B------:R-:W-:Y:S02]  /*60e0*/  @UP2 USHF.R.U32.HI UR4, URZ, UR41, UR5 ;  /* 0x00000029ff042299 */ /* 0x000fe40008011605 */
[----:B------:R-:W-:Y:S02]  /*60f0*/  @UP2 USHF.R.U32.HI UR7, URZ, UR41, UR10 ;  /* 0x00000029ff072299 */ /* 0x000fe4000801160a */
[----:B------:R-:W-:Y:S02]  /*6100*/  UIMAD UR4, UR42, UR4, URZ ;  /* 0x000000042a0472a4 */ /* 0x000fe4000f8e02ff */
[----:B------:R-:W-:Y:S02]  /*6110*/  UIMAD.WIDE.U32 UR10, UR6, UR40, URZ ;  /* 0x00000028060a72a5 */ /* 0x000fe4000f8e00ff */
[----:B------:R-:W-:Y:S02]  /*6120*/  USEL UR5, UR38, UR12, !UP1 ;  /* 0x0000000c26057287 */ /* 0x000fe4000c800000 */
[----:B------:R-:W-:Y:S02]  /*6130*/  UIMAD UR8, UR42, UR7, URZ ;  /* 0x000000072a0872a4 */ /* 0x000fe4000f8e02ff */
[----:B------:R-:W-:Y:S03]  /*6140*/  UISETP.GE.AND UP0, UPT, UR6, UR4, UPT ;  /* 0x000000040600728c */ /* 0x000fe6000bf06270 */
[----:B------:R-:W-:Y:S01]  /*6150*/  UMOV UR4, UR11 ;  /* 0x0000000b00047c82 */ /* 0x000fe20008000000 */
[----:B------:R-:W-:Y:S02]  /*6160*/  UISETP.GE.OR UP0, UPT, UR5, UR8, UP0 ;  /* 0x000000080500728c */ /* 0x000fe40008706670 */
[----:B------:R-:W-:Y:S02]  /*6170*/  USHF.R.U32.HI UR4, URZ, UR41, UR4 ;  /* 0x00000029ff047299 */ /* 0x000fe40008011604 */
[----:B------:R-:W-:Y:S02]  /*6180*/  UIMAD.WIDE.U32 UR8, UR5, UR40, URZ ;  /* 0x00000028050872a5 */ /* 0x000fe4000f8e00ff */
[----:B------:R-:W-:Y:S02]  /*6190*/  USEL UR11, UR6, UR4, !UP2 ;  /* 0x00000004060b7287 */ /* 0x000fe4000d000000 */
[----:B------:R-:W-:Y:S02]  /*61a0*/  UIADD3 UR8, UPT, UPT, -UR5, URZ, URZ ;  /* 0x000000ff05087290 */ /* 0x000fe4000fffe1ff */
[----:B------:R-:W-:Y:S01]  /*61b0*/  UIADD3 UR10, UPT, UPT, -UR11, URZ, URZ ;  /* 0x000000ff0b0a7290 */ /* 0x000fe2000fffe1ff */
[----:B------:R-:W-:Y:S01]  /*61c0*/  @!UP0 UMOV UR4, UR9 ;  /* 0x0000000900048c82 */ /* 0x000fe20008000000 */
[----:B------:R-:W-:Y:S02]  /*61d0*/  UIADD3 UR9, UPT, UPT, -UR6, URZ, URZ ;  /* 0x000000ff06097290 */ /* 0x000fe4000fffe1ff */
[----:B------:R-:W-:Y:S02]  /*61e0*/  @!UP0 USHF.R.U32.HI UR4, URZ, UR41, UR4 ;  /* 0x00000029ff048299 */ /* 0x000fe40008011604 */
[----:B------:R-:W-:Y:S02]  /*61f0*/  UIMAD UR10, UR42, UR10, UR6 ;  /* 0x0000000a2a0a72a4 */ /* 0x000fe4000f8e0206 */
[----:B------:R-:W-:Y:S04]  /*6200*/  @!UP0 USEL UR4, UR5, UR4, !UP2 ;  /* 0x0000000405048287 */ /* 0x000fe8000d000000 */
[----:B------:R-:W-:Y:S02]  /*6210*/  @!UP0 UIMAD UR10, UR7, UR10, UR4 ;  /* 0x0000000a070a82a4 */ /* 0x000fe4000f8e0204 */
[----:B------:R-:W-:Y:S02]  /*6220*/  @!UP0 UIADD3 UR11, UPT, UPT, UR11, -UR4, URZ ;  /* 0x800000040b0b8290 */ /* 0x000fe4000fffe0ff */
[----:B------:R-:W-:Y:S02]  /*6230*/  UIMAD UR7, UR43, UR8, UR38 ;  /* 0x000000082b0772a4 */ /* 0x000fe4000f8e0226 */
[----:B------:R-:W-:Y:S02]  /*6240*/  @!UP0 UIMAD UR6, UR11, UR42, UR5 ;  /* 0x0000002a0b0682a4 */ /* 0x000fe4000f8e0205 */
[----:B------:R-:W-:Y:S01]  /*6250*/  UIMAD UR4, UR50, UR9, UR37 ;  /* 0x00000009320472a4 */ /* 0x000fe2000f8e0225 */
[----:B------:R-:W-:Y:S02]  /*6260*/  @!UP0 UMOV UR5, UR10 ;  /* 0x0000000a00058c82 */ /* 0x000fe40008000000 */
[----:B------:R-:W-:Y:S02]  /*6270*/  UIMAD UR38, UR5, UR43, UR7 ;  /* 0x0000002b052672a4 */ /* 0x000fe4000f8e0207 */
[----:B------:R-:W-:Y:S11]  /*6280*/  UIMAD UR37, UR6, UR50, UR4 ;  /* 0x00000032062572a4 */ /* 0x000ff6000f8e0204 */
[----:B------:R-:W-:Y:S01]  /*6290*/  @!UPT UIADD3 URZ, UPT, UPT, URZ, URZ, URZ ;  /* 0x000000fffffff290 */ /* 0x000fe2000fffe0ff */
.L_x_111:
[----:B-1----:R-:W-:Y:S01]  /*62a0*/  UISETP.NE.AND UP0, UPT, UR39, 0x1, UPT ;  /* 0x000000012700788c */ /* 0x002fe2000bf05270 */
[----:B------:R-:W-:Y:S10]  /*62b0*/  IADD3 R83, PT, PT, R83, 0x1, RZ ;  /* 0x0000000153537810 */ /* 0x000ff40007ffe0ff */
[----:B------:R-:W1:Y:S01]  /*62c0*/  @!UP0 LDCU.128 UR12, c[0x0][0xb10] ;  /* 0x00016200ff0c87ac */ /* 0x000e620008000c00 */
[----:B------:R-:W3:Y:S01]  /*62d0*/  @!UP0 LDCU UR5, c[0x0][0xb0c] ;  /* 0x00016180ff0587ac */ /* 0x000ee20008000800 */
[----:B------:R-:W4:Y:S01]  /*62e0*/  @!UP0 LDCU UR10, c[0x0][0xb20] ;  /* 0x00016400ff0a87ac */ /* 0x000f220008000800 */
[----:B-1----:R-:W-:Y:S02]  /*62f0*/  UIMAD.WIDE.U32 UR8, UR38, UR12, URZ ;  /* 0x0000000c260872a5 */ /* 0x002fe4000f8e00ff */
[----:B------:R-:W-:Y:S02]  /*6300*/  UIMAD.WIDE.U32 UR6, UR37, UR15, URZ ;  /* 0x0000000f250672a5 */ /* 0x000fe4000f8e00ff */
[----:B------:R-:W-:Y:S03]  /*6310*/  @!UP0 UISETP.NE.AND UP1, UPT, UR14, 0x1, UPT ;  /* 0x000000010e00888c */ /* 0x000fe6000bf25270 */
[----:B------:R-:W-:Y:S01]  /*6320*/  @!UP0 UMOV UR4, UR9 ;  /* 0x0000000900048c82 */ /* 0x000fe20008000000 */
[----:B---3--:R-:W-:Y:S02]  /*6330*/  @!UP0 UISETP.NE.AND UP2, UPT, UR5, 0x1, UPT ;  /* 0x000000010500888c */ /* 0x008fe4000bf45270 */
[----:B------:R-:W-:Y:S01]  /*6340*/  @!UP0 USHF.R.U32.HI UR4, URZ, UR13, UR4 ;  /* 0x0000000dff048299 */ /* 0x000fe20008011604 */
[----:B------:R-:W-:Y:S02]  /*6350*/  @!UP0 UMOV UR6, UR7 ;  /* 0x0000000700068c82 */ /* 0x000fe40008000000 */
[----:B----4-:R-:W-:Y:S02]  /*6360*/  @!UP0 USHF.R.U32.HI UR6, URZ, UR10, UR6 ;  /* 0x0000000aff068299 */ /* 0x010fe40008011606 */
[----:B------:R-:W-:Y:S02]  /*6370*/  @!UP0 USEL UR7, UR38, UR4, !UP2 ;  /* 0x0000000426078287 */ /* 0x000fe4000d000000 */
[----:B------:R-:W-:Y:S04]  /*6380*/  @!UP0 USEL UR6, UR37, UR6, !UP1 ;  /* 0x0000000625068287 */ /* 0x000fe8000c800000 */
[----:B------:R-:W-:Y:S02]  /*6390*/  @!UP0 UIADD3 UR4, UPT, UPT, -UR7, UR6, URZ ;  /* 0x0000000607048290 */ /* 0x000fe4000fffe1ff */
[----:B------:R-:W-:Y:S02]  /*63a0*/  @!UP0 UIADD3 UR6, UPT, UPT, UR7, -UR6, URZ ;  /* 0x8000000607068290 */ /* 0x000fe4000fffe0ff */
[----:B------:R-:W-:Y:S02]  /*63b0*/  @!UP0 UIMAD UR38, UR4, UR5, UR38 ;  /* 0x00000005042682a4 */ /* 0x000fe4000f8e0226 */
[----:B------:R-:W-:Y:S02]  /*63c0*/  @!UP0 UIMAD UR37, UR6, UR14, UR37 ;  /* 0x0000000e062582a4 */ /* 0x000fe4000f8e0225 */
[----:B------:R-:W-:Y:S09]  /*63d0*/  ULOP3.LUT UP0, URZ, UR58, 0x1b0, URZ, 0xc0, !UPT ;  /* 0x000001b03aff7892 */ /* 0x000ff2000f80c0ff */
[----:B------:R-:W-:Y:S05]  /*63e0*/  BRA.U !UP0, `(.L_x_112) ;  /* 0x0000000108407547 */ /* 0x000fea000b800000 */
[----:B------:R-:W1:Y:S01]  /*63f0*/  LDCU.64 UR8, c[0x4][0x80] ;  /* 0x01001000ff0877ac */ /* 0x000e620008000a00 */
[----:B------:R-:W-:Y:S01]  /*6400*/  MOV R3, 0x0 ;  /* 0x0000000000037802 */ /* 0x000fe20000000f00 */
[----:B------:R-:W-:Y:S02]  /*6410*/  HFMA2 R12, -RZ, RZ, 0, 5.9604644775390625e-08 ;  /* 0x00000001ff0c7431 */ /* 0x000fe400000001ff */
[----:B------:R-:W-:Y:S02]  /*6420*/  IMAD.MOV.U32 R8, RZ, RZ, 0x70 ;  /* 0x00000070ff087424 */ /* 0x000fe400078e00ff */
[----:B------:R-:W-:Y:S01]  /*6430*/  IMAD.MOV.U32 R13, RZ, RZ, RZ ;  /* 0x000000ffff0d7224 */ /* 0x000fe200078e00ff */
[----:B------:R-:W3:Y:S01]  /*6440*/  LDCU.64 UR6, c[0x4][0x88] ;  /* 0x01001100ff0677ac */ /* 0x000ee20008000a00 */
[----:B------:R-:W4:Y:S01]  /*6450*/  LDC.64 R2, c[0x4][R3] ;  /* 0x0100000003027b82 */ /* 0x000f220000000a00 */
[----:B------:R-:W2:Y:S01]  /*6460*/  LDCU.64 UR4, c[0x4][0x8] ;  /* 0x01000100ff0477ac */ /* 0x000ea20008000a00 */
[----:B-1----:R-:W-:Y:S01]  /*6470*/  MOV R5, UR9 ;  /* 0x0000000900057c02 */ /* 0x002fe20008000f00 */
[----:B------:R-:W-:Y:S01]  /*6480*/  IMAD.U32 R4, RZ, RZ, UR8 ;  /* 0x00000008ff047e24 */ /* 0x000fe2000f8e00ff */
[----:B---3--:R-:W-:Y:S01]  /*6490*/  MOV R7, UR7 ;  /* 0x0000000700077c02 */ /* 0x008fe20008000f00 */
[----:B------:R-:W-:Y:S01]  /*64a0*/  IMAD.U32 R6, RZ, RZ, UR6 ;  /* 0x00000006ff067e24 */ /* 0x000fe2000f8e00ff */
[----:B--2---:R-:W-:Y:S01]  /*64b0*/  MOV R11, UR5 ;  /* 0x00000005000b7c02 */ /* 0x004fe20008000f00 */
[----:B------:R-:W-:Y:S02]  /*64c0*/  IMAD.U32 R10, RZ, RZ, UR4 ;  /* 0x00000004ff0a7e24 */ /* 0x000fe4000f8e00ff */
[----:B------:R-:W-:Y:S07]  /*64d0*/  LEPC R20, `(.L_x_112) ;  /* 0x000000001014794e */ /* 0x000fee0000000000 */
[----:B----45:R-:W-:Y:S05]  /*64e0*/  CALL.ABS.NOINC R2 ;  /* 0x0000000002007343 */ /* 0x030fea0003c00000 */
.L_x_112:
[----:B------:R-:W-:Y:S01]  /*64f0*/  LOP3.LUT P0, RZ, R87, 0x1b0, RZ, 0xc0, !PT ;  /* 0x000001b057ff7812 */ /* 0x000fe2000780c0ff */
[----:B------:R-:W-:Y:S11]  /*6500*/  BSSY.RECONVERGENT B6, `(.L_x_113) ;  /* 0x0000013000067945 */ /* 0x000ff60003800200 */
[----:B------:R-:W-:Y:S01]  /*6510*/  @!UPT UIADD3 URZ, UPT, UPT, URZ, URZ, URZ ;  /* 0x000000fffffff290 */ /* 0x000fe2000fffe0ff */
[----:B------:R-:W-:Y:S05]  /*6520*/  @!P0 BRA `(.L_x_114) ;  /* 0x0000000000408947 */ /* 0x000fea0003800000 */
        /* <DEDUP_REMOVED lines=16> */
.L_x_114:
[----:B------:R-:W-:Y:S05]  /*6630*/  BSYNC.RECONVERGENT B6 ;  /* 0x0000000000067941 */ /* 0x000fea0003800200 */
.L_x_113:
[----:B------:R-:W-:Y:S01]  /*6640*/  ISETP.NE.U32.AND P3, PT, R76, RZ, PT ;  /* 0x000000ff4c00720c */ /* 0x000fe20003f65070 */
[----:B------:R-:W-:Y:S01]  /*6650*/  UISETP.NE.AND UP1, UPT, UR60, URZ, UPT ;  /* 0x000000ff3c00728c */ /* 0x000fe2000bf25270 */
[----:B------:R-:W-:Y:S02]  /*6660*/  ISETP.NE.U32.AND P4, PT, R72, RZ, PT ;  /* 0x000000ff4800720c */ /* 0x000fe40003f85070 */
[----:B------:R-:W-:Y:S02]  /*6670*/  ISETP.NE.AND.EX P3, PT, R77, RZ, PT, P3 ;  /* 0x000000ff4d00720c */ /* 0x000fe40003f65330 */
[----:B------:R-:W-:Y:S02]  /*6680*/  PLOP3.LUT P1, PT, PT, PT, PT, 0x8, 0x80 ;  /* 0x000000000080781c */ /* 0x000fe40003f2e170 */
[----:B------:R-:W-:Y:S02]  /*6690*/  PLOP3.LUT P0, PT, PT, PT, UP1, 0x80, 0x8 ;  /* 0x000000000008781c */ /* 0x000fe40003f0f018 */
[----:B------:R-:W-:Y:S02]  /*66a0*/  ISETP.NE.AND.EX P4, PT, R73, RZ, PT, P4 ;  /* 0x000000ff4900720c */ /* 0x000fe40003f85340 */
[----:B------:R-:W1:Y:S09]  /*66b0*/  @UP1 LDCU.64 UR4, c[0x0][0x888] ;  /* 0x00011100ff0417ac */ /* 0x000e720008000a00 */
[----:B------:R-:W-:Y:S01]  /*66c0*/  @P0 PLOP3.LUT P1, PT, P3, PT, PT, 0x80, 0x8 ;  /* 0x000000000008081c */ /* 0x000fe20001f2f070 */
[----:B-1----:R-:W-:Y:S04]  /*66d0*/  @UP1 UISETP.NE.U32.AND UP0, UPT, UR4, URZ, UPT ;  /* 0x000000ff0400128c */ /* 0x002fe8000bf05070 */
[----:B------:R-:W-:Y:S04]  /*66e0*/  @UP1 UISETP.NE.AND.EX UP0, UPT, UR5, URZ, UPT, UP0 ;  /* 0x000000ff0500128c */ /* 0x000fe8000bf05300 */
[----:B------:R-:W-:Y:S01]  /*66f0*/  @UP1 USEL UR4, URZ, 0xffffffff, UP0 ;  /* 0xffffffffff041887 */ /* 0x000fe20008000000 */
[----:B------:R-:W-:Y:S11]  /*6700*/  @!P3 BRA `(.L_x_115) ;  /* 0x000000000030b947 */ /* 0x000ff60003800000 */
[----:B------:R-:W-:Y:S01]  /*6710*/  ISETP.NE.U32.AND P2, PT, R74, RZ, PT ;  /* 0x000000ff4a00720c */ /* 0x000fe20003f45070 */
[----:B------:R-:W1:Y:S01]  /*6720*/  LDCU.64 UR6, c[0x0][0x358] ;  /* 0x00006b00ff0677ac */ /* 0x000e620008000a00 */
[----:B------:R-:W-:Y:S02]  /*6730*/  IMAD.MOV.U32 R80, RZ, RZ, 0x1 ;  /* 0x00000001ff507424 */ /* 0x000fe400078e00ff */
[----:B------:R-:W-:Y:S11]  /*6740*/  ISETP.NE.AND.EX P2, PT, R75, RZ, PT, P2 ;  /* 0x000000ff4b00720c */ /* 0x000ff60003f45320 */
[----:B------:R-:W-:Y:S02]  /*6750*/  @!UPT UIADD3 URZ, UPT, UPT, URZ, URZ, URZ ;  /* 0x000000fffffff290 */ /* 0x000fe4000fffe0ff */
[----:B------:R-:W3:Y:S01]  /*6760*/  @P2 LDC.64 R2, c[0x0][0x888] ;  /* 0x00022200ff022b82 */ /* 0x000ee20000000a00 */
[----:B--2---:R-:W-:Y:S04]  /*6770*/  @P2 IMAD R0, R76, UR36, RZ ;  /* 0x000000244c002c24 */ /* 0x004fe8000f8e02ff */
[----:B---3--:R-:W-:Y:S04]  /*6780*/  @P2 IMAD.WIDE R2, R0, 0x4, R2 ;  /* 0x0000000400022825 */ /* 0x008fe800078e0202 */
[----:B------:R-:W-:Y:S01]  /*6790*/  HFMA2 R0, -RZ, RZ, 0, 5.9604644775390625e-08 ;  /* 0x00000001ff007431 */ /* 0x000fe200000001ff */
[----:B-1---5:R1:W5:Y:S04]  /*67a0*/  @P2 LDG.E R39, desc[UR6][R2.64] ;  /* 0x0000000602272981 */ /* 0x022368000c1e1900 */
[----:B------:R-:W-:Y:S01]  /*67b0*/  @!P2 PRMT R80, R0, 0x7610, R80 ;  /* 0x000076100050a816 */ /* 0x000fe20000000050 */
[----:B-1----:R-:W3:Y:S06]  /*67c0*/  @!P2 LDC R39, c[0x0][0x880] ;  /* 0x00022000ff27ab82 */ /* 0x002eec0000000800 */
.L_x_115:
[----:B------:R-:W-:Y:S05]  /*67d0*/  @!P4 BRA `(.L_x_116) ;  /* 0x000000000024c947 */ /* 0x000fea0003800000 */
[----:B------:R-:W-:Y:S01]  /*67e0*/  ISETP.NE.U32.AND P2, PT, R70, RZ, PT ;  /* 0x000000ff4600720c */ /* 0x000fe20003f45070 */
[----:B------:R-:W1:Y:S03]  /*67f0*/  LDCU.64 UR6, c[0x0][0x358] ;  /* 0x00006b00ff0677ac */ /* 0x000e660008000a00 */
[----:B------:R-:W-:Y:S11]  /*6800*/  ISETP.NE.AND.EX P2, PT, R71, RZ, PT, P2 ;  /* 0x000000ff4700720c */ /* 0x000ff60003f45320 */
[----:B------:R-:W-:Y:S02]  /*6810*/  @!UPT UIADD3 URZ, UPT, UPT, URZ, URZ, URZ ;  /* 0x000000fffffff290 */ /* 0x000fe4000fffe0ff */
[----:B------:R-:W4:Y:S01]  /*6820*/  @P2 LDC.64 R2, c[0x0][0x8a8] ;  /* 0x00022a00ff022b82 */ /* 0x000f220000000a00 */
[----:B--2---:R-:W-:Y:S04]  /*6830*/  @P2 IMAD R0, R72, UR36, RZ ;  /* 0x0000002448002c24 */ /* 0x004fe8000f8e02ff */
[----:B----4-:R-:W-:Y:S05]  /*6840*/  @P2 IMAD.WIDE R2, R0, 0x4, R2 ;  /* 0x0000000400022825 */ /* 0x010fea00078e0202 */
[----:B-1---5:R1:W5:Y:S02]  /*6850*/  @P2 LDG.E R38, desc[UR6][R2.64] ;  /* 0x0000000602262981 */ /* 0x022364000c1e1900 */
[----:B-1----:R-:W4:Y:S02]  /*6860*/  @!P2 LDC R38, c[0x0][0x8a0] ;  /* 0x00022800ff26ab82 */ /* 0x002f240000000800 */
.L_x_116:
[----:B---3-5:R-:W-:Y:S01]  /*6870*/  @P0 FSETP.NEU.AND P4, PT, R39, RZ, PT ;  /* 0x000000ff2700020b */ /* 0x028fe20003f8d000 */
[----:B--2---:R-:W-:Y:S01]  /*6880*/  IMAD.U32 R0, RZ, RZ, UR4 ;  /* 0x00000004ff007e24 */ /* 0x004fe2000f8e00ff */
[----:B------:R-:W-:Y:S01]  /*6890*/  @P0 LOP3.LUT P2, RZ, R80, 0xff, RZ, 0xc0, !PT ;  /* 0x000000ff50ff0812 */ /* 0x000fe2000784c0ff */
[----:B------:R-:W-:Y:S01]  /*68a0*/  BSSY B1, `(.L_x_117) ;  /* 0x0000035000017945 */ /* 0x000fe20003800000 */
[----:B------:R-:W-:Y:S02]  /*68b0*/  @P0 SEL R2, RZ, 0xffffffff, P4 ;  /* 0xffffffffff020807 */ /* 0x000fe40002000000 */
[----:B------:R-:W-:Y:S02]  /*68c0*/  CS2R R18, SRZ ;  /* 0x0000000000127805 */ /* 0x000fe4000001ff00 */
[----:B------:R-:W-:Y:S02]  /*68d0*/  LEA R82, R36, UR44, 0x3 ;  /* 0x0000002c24527c11 */ /* 0x000fe4000f8e18ff */
[----:B------:R-:W-:Y:S02]  /*68e0*/  CS2R R16, SRZ ;  /* 0x0000000000107805 */ /* 0x000fe4000001ff00 */
[----:B------:R-:W-:Y:S02]  /*68f0*/  @P1 SEL R2, R0, R2, !P2 ;  /* 0x0000000200021207 */ /* 0x000fe40005000000 */
[----:B------:R-:W-:Y:S02]  /*6900*/  CS2R R26, SRZ ;  /* 0x00000000001a7805 */ /* 0x000fe4000001ff00 */
[----:B------:R-:W-:Y:S02]  /*6910*/  SHF.L.U32 R4, R86, 0x1f, RZ ;  /* 0x0000001f56047819 */ /* 0x000fe400000006ff */
[----:B------:R-:W-:Y:S02]  /*6920*/  CS2R R24, SRZ ;  /* 0x0000000000187805 */ /* 0x000fe4000001ff00 */
[----:B------:R-:W-:Y:S02]  /*6930*/  @P0 LOP3.LUT R2, R2, 0x1, RZ, 0xc0, !PT ;  /* 0x0000000102020812 */ /* 0x000fe400078ec0ff */
[----:B------:R-:W-:Y:S02]  /*6940*/  PLOP3.LUT P5, PT, PT, PT, PT, 0x8, 0x80 ;  /* 0x000000000080781c */ /* 0x000fe40003fae170 */
[----:B------:R-:W-:Y:S01]  /*6950*/  ISETP.NE.U32.OR P1, PT, R2, 0x1, !P0 ;  /* 0x000000010200780c */ /* 0x000fe20004725470 */
[----:B------:R-:W-:Y:S11]  /*6960*/  IMAD R2, R36, 0x20, R37 ;  /* 0x0000002024027824 */ /* 0x000ff600078e0225 */
[----:B------:R-:W-:Y:S01]  /*6970*/  @!UPT UIADD3 URZ, UPT, UPT, URZ, URZ, URZ ;  /* 0x000000fffffff290 */ /* 0x000fe2000fffe0ff */
[----:B------:R-:W-:Y:S04]  /*6980*/  @P1 SHF.L.U32 R0, R84, 0x1f, RZ ;  /* 0x0000001f54001819 */ /* 0x000fe800000006ff */
[----:B------:R-:W1:Y:S01]  /*6990*/  @P1 SYNCS.PHASECHK.TRANS64.TRYWAIT P0, [UR44+0x120], R0 ;  /* 0x00012000ff0015a7 */ /* 0x000e62000800112c */
[----:B------:R2:W3:Y:S01]  /*69a0*/  SYNCS.PHASECHK.TRANS64.TRYWAIT P4, [R82+URZ+0x160], R4 ;  /* 0x00016004520075a7 */ /* 0x0004e200080811ff */
[----:B-1----:R-:W-:Y:S01]  /*69b0*/  @P1 PLOP3.LUT P5, PT, P0, PT, PT, 0x8, 0x80 ;  /* 0x000000000080181c */ /* 0x002fe200007ae170 */
[----:B------:R-:W-:Y:S01]  /*69c0*/  @!UPT UIADD3 URZ, UPT, UPT, URZ, URZ, URZ ;  /* 0x000000fffffff290 */ /* 0x000fe2000fffe0ff */
[----:B--23--:R-:W-:Y:S11]  /*69d0*/  @!P1 BRA `(.L_x_118) ;  /* 0x0000000000849947 */ /* 0x00cff60003800000 */
[----:B------:R-:W-:Y:S01]  /*69e0*/  ISETP.NE.U32.AND P0, PT, RZ, UR56, PT ;  /* 0x00000038ff007c0c */ /* 0x000fe2000bf05070 */
[----:B------:R-:W-:Y:S01]  /*69f0*/  BSSY B0, `(.L_x_119) ;  /* 0x0000012000007945 */ /* 0x000fe20003800000 */
[----:B------:R-:W-:Y:S02]  /*6a00*/  FSETP.NEU.AND P2, PT, R39, RZ, PT ;  /* 0x000000ff2700720b */ /* 0x000fe40003f4d000 */
[----:B------:R-:W-:Y:S02]  /*6a10*/  CS2R R26, SRZ ;  /* 0x00000000001a7805 */ /* 0x000fe4000001ff00 */
[----:B------:R-:W-:Y:S02]  /*6a20*/  ISETP.NE.AND.EX P0, PT, RZ, UR57, PT, P0 ;  /* 0x00000039ff007c0c */ /* 0x000fe4000bf05300 */
[----:B------:R-:W-:Y:S02]  /*6a30*/  CS2R R24, SRZ ;  /* 0x0000000000187805 */ /* 0x000fe4000001ff00 */
[----:B------:R-:W-:Y:S02]  /*6a40*/  LOP3.LUT P1, RZ, R80, 0xff, RZ, 0xc0, !PT ;  /* 0x000000ff50ff7812 */ /* 0x000fe4000782c0ff */
[----:B------:R-:W-:Y:S02]  /*6a50*/  CS2R R18, SRZ ;  /* 0x0000000000127805 */ /* 0x000fe4000001ff00 */
[----:B------:R-:W-:Y:S02]  /*6a60*/  SEL R0, RZ, 0xffffffff, P2 ;  /* 0xffffffffff007807 */ /* 0x000fe40001000000 */
[----:B------:R-:W-:Y:S02]  /*6a70*/  CS2R R16, SRZ ;  /* 0x0000000000107805 */ /* 0x000fe4000001ff00 */
[----:B------:R-:W-:Y:S04]  /*6a80*/  SEL R3, RZ, 0xffffffff, P0 ;  /* 0xffffffffff037807 */ /* 0x000fe80000000000 */
[----:B------:R-:W-:Y:S04]  /*6a90*/  @P3 SEL R0, R3, R0, !P1 ;  /* 0x0000000003003207 */ /* 0x000fe80004800000 */
[----:B------:R-:W-:Y:S04]  /*6aa0*/  LOP3.LUT R0, R0, 0x1, RZ, 0xc0, !PT ;  /* 0x0000000100007812 */ /* 0x000fe800078ec0ff */
[----:B------:R-:W-:Y:S01]  /*6ab0*/  ISETP.NE.U32.AND P0, PT, R0, 0x1, PT ;  /* 0x000000010000780c */ /* 0x000fe20003f05070 */
[----:B------:R-:W-:Y:S01]  /*6ac0*/  @!UPT UIADD3 URZ, UPT, UPT, URZ, URZ, URZ ;  /* 0x000000fffffff290 */ /* 0x000fe2000fffe0ff */
[----:B------:R-:W-:Y:S11]  /*6ad0*/  @!P5 BRA `(.L_x_120) ;  /* 0x00000000000cd947 */ /* 0x000ff60003800000 */
[----:B------:R-:W-:Y:S04]  /*6ae0*/  SHF.L.U32 R3, R84, 0x1f, RZ ;  /* 0x0000001f54037819 */ /* 0x000fe800000006ff */
[----:B------:R-:W1:Y:S02]  /*6af0*/  SYNCS.PHASECHK.TRANS64.TRYWAIT P1, [UR44+0x120], R3 ;  /* 0x00012003ff0075a7 */ /* 0x000e64000802112c */
[----:B-1----:R-:W-:Y:S05]  /*6b00*/  @!P1 BRA `(.L_x_121) ;  /* 0x0000001800f09947 */ /* 0x002fea0003800000 */
.L_x_120:
[----:B------:R-:W-:Y:S05]  /*6b10*/  BSYNC B0 ;  /* 0x0000000000007941 */ /* 0x000fea0003800000 */
.L_x_119:
[----:B------:R-:W2:Y:S01]  /*6b20*/  S2UR UR5, SR_CgaCtaId ;  /* 0x00000000000579c3 */ /* 0x000ea20000008800 */
[----:B------:R3:W1:Y:S01]  /*6b30*/  @P0 LDS.128 R24, [R79+UR44+0x200] ;  /* 0x0002002c4f180984 */ /* 0x0006620008000c00 */
[----:B------:R-:W-:Y:S01]  /*6b40*/  UIADD3 UR4, UPT, UPT, UR44, 0x128, URZ ;  /* 0x000001282c047890 */ /* 0x000fe2000fffe0ff */
[----:B------:R-:W-:Y:S02]  /*6b50*/  LOP3.LUT R84, R84, 0x1, RZ, 0x3c, !PT ;  /* 0x0000000154547812 */ /* 0x000fe400078e3cff */
[----:B------:R3:W1:Y:S01]  /*6b60*/  @P0 LDS.128 R16, [R78+0x10] ;  /* 0x000010004e100984 */ /* 0x0006620000000c00 */
[----:B------:R-:W-:Y:S01]  /*6b70*/  @!PT LDS RZ, [RZ] ;  /* 0x00000000fffff984 */ /* 0x000fe20000000800 */
[----:B------:R-:W-:Y:S01]  /*6b80*/  @!PT LDS RZ, [RZ] ;  /* 0x00000000fffff984 */ /* 0x000fe20000000800 */
[----:B------:R-:W-:Y:S01]  /*6b90*/  @!PT LDS RZ, [RZ] ;  /* 0x00000000fffff984 */ /* 0x000fe20000000800 */
[----:B------:R-:W-:Y:S01]  /*6ba0*/  @!PT LDS RZ, [RZ] ;  /* 0x00000000fffff984 */ /* 0x000fe20000000800 */
[----:B------:R5:W-:Y:S06]  /*6bb0*/  MEMBAR.ALL.CTA ;  /* 0x0000000000007992 */ /* 0x000bec0000008000 */
[----:B-----5:R-:W5:Y:S01]  /*6bc0*/  FENCE.VIEW.ASYNC.S ;  /* 0x00000000000073c6 */ /* 0x020f620000000000 */
[----:B--2---:R-:W-:Y:S09]  /*6bd0*/  UPRMT UR4, UR5, 0x654, UR4 ;  /* 0x0000065405047896 */ /* 0x004ff20008000004 */
[----:B---3-5:R-:W-:Y:S03]  /*6be0*/  SYNCS.ARRIVE.TRANS64.RED.A1T0 RZ, [UR4], RZ ;  /* 0x000000ffffff79a7 */ /* 0x028fe60008100404 */
.L_x_118:
[----:B------:R-:W-:Y:S05]  /*6bf0*/  BSYNC B1 ;  /* 0x0000000000017941 */ /* 0x000fea0003800000 */
.L_x_117:
[----:B-1----:R-:W-:Y:S04]  /*6c00*/  SHF.R.U32.HI R0, RZ, 0x15, R2 ;  /* 0x00000015ff007819 */ /* 0x002fe80000011602 */
[----:B------:R-:W-:Y:S01]  /*6c10*/  LOP3.LUT P0, RZ, R0, 0x3, R81, 0x48, !PT ;  /* 0x0000000300ff7812 */ /* 0x000fe20007804851 */
[----:B------:R-:W-:Y:S01]  /*6c20*/  @!UPT UIADD3 URZ, UPT, UPT, URZ, URZ, URZ ;  /* 0x000000fffffff290 */ /* 0x000fe2000fffe0ff */
[----:B------:R-:W-:Y:S11]  /*6c30*/  @P4 BRA `(.L_x_122) ;  /* 0x0000000000084947 */ /* 0x000ff60003800000 */
[----:B------:R-:W1:Y:S02]  /*6c40*/  SYNCS.PHASECHK.TRANS64.TRYWAIT P1, [R82+URZ+0x160], R4 ;  /* 0x00016004520075a7 */ /* 0x000e6400080211ff */
[----:B-1----:R-:W-:Y:S05]  /*6c50*/  @!P1 BRA `(.L_x_123) ;  /* 0x0000001800b49947 */ /* 0x002fea0003800000 */
.L_x_122:
[----:B------:R-:W-:Y:S05]  /*6c60*/  @!P0 BRA `(.L_x_124) ;  /* 0x0000000000408947 */ /* 0x000fea0003800000 */
[----:B------:R-:W2:Y:S01]  /*6c70*/  LDCU.64 UR8, c[0x4][0x70] ;  /* 0x01000e00ff0877ac */ /* 0x000ea20008000a00 */
[----:B------:R-:W-:Y:S01]  /*6c80*/  MOV R15, 0x0 ;  /* 0x00000000000f7802 */ /* 0x000fe20000000f00 */
[----:B------:R-:W-:Y:S02]  /*6c90*/  HFMA2 R12, -RZ, RZ, 0, 5.9604644775390625e-08 ;  /* 0x00000001ff0c7431 */ /* 0x000fe400000001ff */
[----:B------:R-:W-:Y:S02]  /*6ca0*/  IMAD.MOV.U32 R8, RZ, RZ, 0x192 ;  /* 0x00000192ff087424 */ /* 0x000fe400078e00ff */
[----:B------:R-:W-:Y:S01]  /*6cb0*/  IMAD.MOV.U32 R13, RZ, RZ, RZ ;  /* 0x000000ffff0d7224 */ /* 0x000fe200078e00ff */
[----:B------:R-:W3:Y:S01]  /*6cc0*/  LDCU.64 UR6, c[0x4][0x78] ;  /* 0x01000f00ff0677ac */ /* 0x000ee20008000a00 */
[----:B------:R-:W4:Y:S01]  /*6cd0*/  LDC.64 R14, c[0x4][R15] ;  /* 0x010000000f0e7b82 */ /* 0x000f220000000a00 */
[----:B------:R-:W5:Y:S01]  /*6ce0*/  LDCU.64 UR4, c[0x4][0x10] ;  /* 0x01000200ff0477ac */ /* 0x000f620008000a00 */
[----:B--2---:R-:W-:Y:S01]  /*6cf0*/  MOV R5, UR9 ;  /* 0x0000000900057c02 */ /* 0x004fe20008000f00 */
[----:B-1----:R-:W-:Y:S01]  /*6d00*/  IMAD.U32 R4, RZ, RZ, UR8 ;  /* 0x00000008ff047e24 */ /* 0x002fe2000f8e00ff */
[----:B---3--:R-:W-:Y:S01]  /*6d10*/  MOV R7, UR7 ;  /* 0x0000000700077c02 */ /* 0x008fe20008000f00 */
[----:B------:R-:W-:Y:S01]  /*6d20*/  IMAD.U32 R6, RZ, RZ, UR6 ;  /* 0x00000006ff067e24 */ /* 0x000fe2000f8e00ff */
[----:B-----5:R-:W-:Y:S01]  /*6d30*/  MOV R11, UR5 ;  /* 0x00000005000b7c02 */ /* 0x020fe20008000f00 */
[----:B------:R-:W-:Y:S02]  /*6d40*/  IMAD.U32 R10, RZ, RZ, UR4 ;  /* 0x00000004ff0a7e24 */ /* 0x000fe4000f8e00ff */
[----:B------:R-:W-:Y:S07]  /*6d50*/  LEPC R20, `(.L_x_124) ;  /* 0x000000001014794e */ /* 0x000fee0000000000 */
[----:B----4-:R-:W-:Y:S05]  /*6d60*/  CALL.ABS.NOINC R14 ;  /* 0x000000000e007343 */ /* 0x010fea0003c00000 */
.L_x_124:
[----:B------:R-:W-:Y:S01]  /*6d70*/  LOP3.LUT P0, RZ, R69, 0x60, RZ, 0xc0, !PT ;  /* 0x0000006045ff7812 */ /* 0x000fe2000780c0ff */
[----:B------:R-:W-:Y:S05]  /*6d80*/  WARPSYNC.ALL ;  /* 0x0000000000007948 */ /* 0x000fea0003800000 */
[----:B------:R-:W-:Y:S01]  /*6d90*/  R2UR UR4, R2 ;  /* 0x00000000020472ca */ /* 0x000fe200000e0000 */
[----:B------:R-:W-:Y:S01]  /*6da0*/  BSSY.RECONVERGENT B0, `(.L_x_125) ;  /* 0x000009d000007945 */ /* 0x000fe20003800200 */
[-C--:B------:R-:W-:Y:S02]  /*6db0*/  F2FP.F16.E5M2.UNPACK_B R2, R24.reuse ;  /* 0x00000018ff02723e */ /* 0x080fe400020004ff */
[-C--:B-1----:R-:W-:Y:S02]  /*6dc0*/  F2FP.F16.E5M2.UNPACK_B R4, R25.reuse ;  /* 0x00000019ff04723e */ /* 0x082fe400020004ff */
[----:B------:R-:W-:Y:S01]  /*6dd0*/  F2FP.F16.E5M2.UNPACK_B R24, R24.H1 ;  /* 0x00000018ff18723e */ /* 0x000fe200030004ff */
[----:B------:R-:W-:Y:S01]  /*6de0*/  HADD2.F32 R0, -RZ, R2.H0_H0 ;  /* 0x20000002ff007230 */ /* 0x000fe20000004100 */
[----:B------:R-:W-:Y:S01]  /*6df0*/  F2FP.F16.E5M2.UNPACK_B R25, R25.H1 ;  /* 0x00000019ff19723e */ /* 0x000fe200030004ff */
[----:B------:R-:W-:Y:S01]  /*6e00*/  HADD2.F32 R41, -RZ, R4.H0_H0 ;  /* 0x20000004ff297230 */ /* 0x000fe20000004100 */
[-C--:B------:R-:W-:Y:S01]  /*6e10*/  F2FP.F16.E5M2.UNPACK_B R46, R26.reuse ;  /* 0x0000001aff2e723e */ /* 0x080fe200020004ff */
[--C-:B------:R-:W-:Y:S01]  /*6e20*/  HADD2.F32 R3, -RZ, R24.reuse.H0_H0 ;  /* 0x20000018ff037230 */ /* 0x100fe20000004100 */
[----:B------:R-:W-:Y:S01]  /*6e30*/  F2FP.F16.E5M2.UNPACK_B R48, R26.H1 ;  /* 0x0000001aff30723e */ /* 0x000fe200030004ff */
[----:B------:R-:W-:Y:S01]  /*6e40*/  HADD2.F32 R40, -RZ, R24.H1_H1 ;  /* 0x30000018ff287230 */ /* 0x000fe20000004100 */
[-C--:B------:R-:W-:Y:S01]  /*6e50*/  F2FP.F16.E5M2.UNPACK_B R50, R27.reuse ;  /* 0x0000001bff32723e */ /* 0x080fe200020004ff */
[----:B------:R-:W-:Y:S01]  /*6e60*/  HADD2.F32 R42, -RZ, R4.H1_H1 ;  /* 0x30000004ff2a7230 */ /* 0x000fe20000004100 */
[----:B------:R-:W-:Y:S01]  /*6e70*/  F2FP.F16.E5M2.UNPACK_B R52, R27.H1 ;  /* 0x0000001bff34723e */ /* 0x000fe200030004ff */
[--C-:B------:R-:W-:Y:S01]  /*6e80*/  HADD2.F32 R43, -RZ, R25.reuse.H0_H0 ;  /* 0x20000019ff2b7230 */ /* 0x100fe20000004100 */
[-C--:B------:R-:W-:Y:S01]  /*6e90*/  F2FP.F16.E5M2.UNPACK_B R54, R16.reuse ;  /* 0x00000010ff36723e */ /* 0x080fe200020004ff */
[----:B------:R-:W-:Y:S01]  /*6ea0*/  HADD2.F32 R44, -RZ, R25.H1_H1 ;  /* 0x30000019ff2c7230 */ /* 0x000fe20000004100 */
[----:B------:R-:W-:Y:S01]  /*6eb0*/  F2FP.F16.E5M2.UNPACK_B R56, R16.H1 ;  /* 0x00000010ff38723e */ /* 0x000fe200030004ff */
[----:B------:R-:W-:Y:S01]  /*6ec0*/  HADD2.F32 R2, -RZ, R2.H1_H1 ;  /* 0x30000002ff027230 */ /* 0x000fe20000004100 */
[-C--:B------:R-:W-:Y:S01]  /*6ed0*/  F2FP.F16.E5M2.UNPACK_B R58, R17.reuse ;  /* 0x00000011ff3a723e */ /* 0x080fe200020004ff */
[--C-:B------:R-:W-:Y:S01]  /*6ee0*/  HADD2.F32 R45, -RZ, R46.reuse.H0_H0 ;  /* 0x2000002eff2d7230 */ /* 0x100fe20000004100 */
        /* <DEDUP_REMOVED lines=10> */
[----:B------:R-:W1:Y:S01]  /*6f90*/  LDTM.x32 R4, tmem[UR4] ;  /* 0x00000004000479ee */ /* 0x000e6200082c0000 */
[----:B------:R-:W-:Y:S01]  /*6fa0*/  NOP ;  /* 0x0000000000007918 */ /* 0x000fe20000000000 */
[----:B------:R-:W-:Y:S01]  /*6fb0*/  IADD3 R82, PT, PT, R82, 0x180, RZ ;  /* 0x0000018052527810 */ /* 0x000fe20007ffe0ff */
[--C-:B------:R-:W-:Y:S01]  /*6fc0*/  HADD2.F32 R53, -RZ, R54.reuse.H0_H0 ;  /* 0x20000036ff357230 */ /* 0x100fe20000004100 */
[----:B------:R-:W-:Y:S01]  /*6fd0*/  IADD3 R36, PT, PT, R36, 0x1, RZ ;  /* 0x0000000124247810 */ /* 0x000fe20007ffe0ff */
[----:B------:R-:W-:Y:S01]  /*6fe0*/  HADD2.F32 R54, -RZ, R54.H1_H1 ;  /* 0x30000036ff367230 */ /* 0x000fe20000004100 */
[----:B------:R-:W-:Y:S01]  /*6ff0*/  LOP3.LUT R82, R82, 0xfefffff8, RZ, 0xc0, !PT ;  /* 0xfefffff852527812 */ /* 0x000fe200078ec0ff */
[--C-:B------:R-:W-:Y:S02]  /*7000*/  HADD2.F32 R57, -RZ, R58.reuse.H0_H0 ;  /* 0x2000003aff397230 */ /* 0x100fe40000004100 */
[----:B------:R-:W-:Y:S01]  /*7010*/  HADD2.F32 R58, -RZ, R58.H1_H1 ;  /* 0x3000003aff3a7230 */ /* 0x000fe20000004100 */
[----:B-1----:R1:W-:Y:S01]  /*7020*/  SYNCS.ARRIVE.TRANS64.RED.A1T0 RZ, [R82+URZ], RZ ;  /* 0x000000ff52ff79a7 */ /* 0x0023e200081004ff */
[--C-:B------:R-:W-:Y:S02]  /*7030*/  HADD2.F32 R61, -RZ, R62.reuse.H0_H0 ;  /* 0x2000003eff3d7230 */ /* 0x100fe40000004100 */
[----:B------:R-:W-:Y:S02]  /*7040*/  HADD2.F32 R62, -RZ, R62.H1_H1 ;  /* 0x3000003eff3e7230 */ /* 0x000fe40000004100 */
[--C-:B------:R-:W-:Y:S02]  /*7050*/  HADD2.F32 R65, -RZ, R66.reuse.H0_H0 ;  /* 0x20000042ff417230 */ /* 0x100fe40000004100 */
[----:B------:R-:W-:Y:S02]  /*7060*/  HADD2.F32 R66, -RZ, R66.H1_H1 ;  /* 0x30000042ff427230 */ /* 0x000fe40000004100 */
[--C-:B------:R-:W-:Y:S02]  /*7070*/  HADD2.F32 R51, -RZ, R52.reuse.H0_H0 ;  /* 0x20000034ff337230 */ /* 0x100fe40000004100 */
[----:B------:R-:W-:Y:S02]  /*7080*/  HADD2.F32 R52, -RZ, R52.H1_H1 ;  /* 0x30000034ff347230 */ /* 0x000fe40000004100 */
[--C-:B------:R-:W-:Y:S02]  /*7090*/  HADD2.F32 R55, -RZ, R56.reuse.H0_H0 ;  /* 0x20000038ff377230 */ /* 0x100fe40000004100 */
[C---:B----4-:R-:W-:Y:S01]  /*70a0*/  FMUL R4, R38.reuse, R4 ;  /* 0x0000000426047220 */ /* 0x050fe20000400000 */
[C---:B------:R-:W-:Y:S01]  /*70b0*/  FMUL R5, R38.reuse, R5 ;  /* 0x0000000526057220 */ /* 0x040fe20000400000 */
[C---:B------:R-:W-:Y:S01]  /*70c0*/  FMUL R8, R38.reuse, R8 ;  /* 0x0000000826087220 */ /* 0x040fe20000400000 */
[C---:B------:R-:W-:Y:S01]  /*70d0*/  FMUL R9, R38.reuse, R9 ;  /* 0x0000000926097220 */ /* 0x040fe20000400000 */
[C---:B------:R-:W-:Y:S01]  /*70e0*/  FFMA R4, R39.reuse, R0, R4 ;  /* 0x0000000027047223 */ /* 0x040fe20000000004 */
[C---:B------:R-:W-:Y:S01]  /*70f0*/  FFMA R5, R39.reuse, R2, R5 ;  /* 0x0000000227057223 */ /* 0x040fe20000000005 */
[C---:B------:R-:W-:Y:S01]  /*7100*/  FMUL R12, R38.reuse, R12 ;  /* 0x0000000c260c7220 */ /* 0x040fe20000400000 */
        /* <DEDUP_REMOVED lines=15> */
[C---:B------:R-:W-:Y:S01]  /*7200*/  FFMA R6, R39.reuse, R3, R6 ;  /* 0x0000000327067223 */ /* 0x040fe20000000006 */
[C---:B------:R-:W-:Y:S01]  /*7210*/  FFMA R7, R39.reuse, R40, R7 ;  /* 0x0000002827077223 */ /* 0x040fe20000000007 */
[C---:B------:R-:W-:Y:S01]  /*7220*/  FFMA R8, R39.reuse, R41, R8 ;  /* 0x0000002927087223 */ /* 0x040fe20000000008 */
[C---:B------:R-:W-:Y:S01]  /*7230*/  FFMA R9, R39.reuse, R42, R9 ;  /* 0x0000002a27097223 */ /* 0x040fe20000000009 */
[C---:B------:R-:W-:Y:S01]  /*7240*/  FFMA R10, R39.reuse, R43, R10 ;  /* 0x0000002b270a7223 */ /* 0x040fe2000000000a */
[C---:B------:R-:W-:Y:S01]  /*7250*/  FFMA R11, R39.reuse, R44, R11 ;  /* 0x0000002c270b7223 */ /* 0x040fe2000000000b */
[C---:B------:R-:W-:Y:S01]  /*7260*/  FFMA R12, R39.reuse, R45, R12 ;  /* 0x0000002d270c7223 */ /* 0x040fe2000000000c */
[----:B------:R-:W-:Y:S01]  /*7270*/  FFMA R13, R39, R46, R13 ;  /* 0x0000002e270d7223 */ /* 0x000fe2000000000d */
[----:B------:R-:W-:Y:S01]  /*7280*/  F2FP.SATFINITE.E5M2.F32.PACK_AB_MERGE_C R6, R7, R6, RZ ;  /* 0x000000060706723e */ /* 0x000fe200048060ff */
[C---:B------:R-:W-:Y:S01]  /*7290*/  FMUL R14, R38.reuse, R14 ;  /* 0x0000000e260e7220 */ /* 0x040fe20000400000 */
[----:B------:R-:W-:Y:S01]  /*72a0*/  F2FP.SATFINITE.E5M2.F32.PACK_AB_MERGE_C R10, R11, R10, RZ ;  /* 0x0000000a0b0a723e */ /* 0x000fe200048060ff */
[C---:B------:R-:W-:Y:S01]  /*72b0*/  FMUL R15, R38.reuse, R15 ;  /* 0x0000000f260f7220 */ /* 0x040fe20000400000 */
[----:B------:R-:W-:Y:S01]  /*72c0*/  F2FP.SATFINITE.E5M2.F32.PACK_AB_MERGE_C R4, R5, R4, R6 ;  /* 0x000000040504723e */ /* 0x000fe20004806006 */
[----:B------:R-:W-:Y:S01]  /*72d0*/  FFMA R14, R39, R47, R14 ;  /* 0x0000002f270e7223 */ /* 0x000fe2000000000e */
[----:B------:R-:W-:Y:S01]  /*72e0*/  F2FP.SATFINITE.E5M2.F32.PACK_AB_MERGE_C R5, R9, R8, R10 ;  /* 0x000000080905723e */ /* 0x000fe2000480600a */
[C---:B------:R-:W-:Y:S01]  /*72f0*/  FFMA R15, R39.reuse, R48, R15 ;  /* 0x00000030270f7223 */ /* 0x040fe2000000000f */
[C---:B------:R-:W-:Y:S01]  /*7300*/  FFMA R16, R39.reuse, R49, R16 ;  /* 0x0000003127107223 */ /* 0x040fe20000000010 */
[C---:B------:R-:W-:Y:S01]  /*7310*/  FFMA R17, R39.reuse, R50, R17 ;  /* 0x0000003227117223 */ /* 0x040fe20000000011 */
[C---:B------:R-:W-:Y:S01]  /*7320*/  FMUL R18, R38.reuse, R18 ;  /* 0x0000001226127220 */ /* 0x040fe20000400000 */
[C---:B------:R-:W-:Y:S01]  /*7330*/  FMUL R19, R38.reuse, R19 ;  /* 0x0000001326137220 */ /* 0x040fe20000400000 */
[----:B------:R-:W-:Y:S02]  /*7340*/  HADD2.F32 R56, -RZ, R56.H1_H1 ;  /* 0x30000038ff387230 */ /* 0x000fe40000004100 */
[C---:B------:R-:W-:Y:S01]  /*7350*/  FMUL R22, R38.reuse, R22 ;  /* 0x0000001626167220 */ /* 0x040fe20000400000 */
[C---:B------:R-:W-:Y:S01]  /*7360*/  FFMA R18, R39.reuse, R51, R18 ;  /* 0x0000003327127223 */ /* 0x040fe20000000012 */
[C---:B------:R-:W-:Y:S01]  /*7370*/  FFMA R19, R39.reuse, R52, R19 ;  /* 0x0000003427137223 */ /* 0x040fe20000000013 */
[C---:B------:R-:W-:Y:S01]  /*7380*/  FMUL R23, R38.reuse, R23 ;  /* 0x0000001726177220 */ /* 0x040fe20000400000 */
[C---:B------:R-:W-:Y:S01]  /*7390*/  FFMA R20, R39.reuse, R53, R20 ;  /* 0x0000003527147223 */ /* 0x040fe20000000014 */
[C---:B------:R-:W-:Y:S01]  /*73a0*/  FFMA R21, R39.reuse, R54, R21 ;  /* 0x0000003627157223 */ /* 0x040fe20000000015 */
[--C-:B------:R-:W-:Y:S02]  /*73b0*/  HADD2.F32 R59, -RZ, R60.reuse.H0_H0 ;  /* 0x2000003cff3b7230 */ /* 0x100fe40000004100 */
[C---:B------:R-:W-:Y:S01]  /*73c0*/  FFMA R22, R39.reuse, R55, R22 ;  /* 0x0000003727167223 */ /* 0x040fe20000000016 */
[----:B------:R-:W-:Y:S02]  /*73d0*/  HADD2.F32 R60, -RZ, R60.H1_H1 ;  /* 0x3000003cff3c7230 */ /* 0x000fe40000004100 */
[C---:B------:R-:W-:Y:S01]  /*73e0*/  FMUL R3, R38.reuse, R26 ;  /* 0x0000001a26037220 */ /* 0x040fe20000400000 */
        /* <DEDUP_REMOVED lines=16> */
[----:B------:R-:W-:Y:S01]  /*74f0*/  FFMA R31, R39, R64, R31 ;  /* 0x00000040271f7223 */ /* 0x000fe2000000001f */
[----:B------:R-:W-:Y:S01]  /*7500*/  FMUL R35, R38, R35 ;  /* 0x0000002326237220 */ /* 0x000fe20000400000 */
[----:B------:R-:W-:Y:S01]  /*7510*/  F2FP.SATFINITE.E5M2.F32.PACK_AB_MERGE_C R14, R15, R14, RZ ;  /* 0x0000000e0f0e723e */ /* 0x000fe200048060ff */
[----:B------:R-:W-:Y:S01]  /*7520*/  FFMA R28, R39, R65, R28 ;  /* 0x00000041271c7223 */ /* 0x000fe2000000001c */
[----:B------:R-:W-:Y:S01]  /*7530*/  F2FP.SATFINITE.E5M2.F32.PACK_AB_MERGE_C R7, R19, R18, RZ ;  /* 0x000000121307723e */ /* 0x000fe200048060ff */
[C---:B------:R-:W-:Y:S01]  /*7540*/  FFMA R29, R39.reuse, R66, R29 ;  /* 0x00000042271d7223 */ /* 0x040fe2000000001d */
[----:B------:R-:W-:Y:S01]  /*7550*/  FFMA R30, R39, R67, R30 ;  /* 0x00000043271e7223 */ /* 0x000fe2000000001e */
[----:B------:R-:W-:Y:S01]  /*7560*/  F2FP.SATFINITE.E5M2.F32.PACK_AB_MERGE_C R22, R23, R22, RZ ;  /* 0x000000161716723e */ /* 0x000fe200048060ff */
[----:B------:R-:W-:Y:S01]  /*7570*/  FFMA R35, R39, R68, R35 ;  /* 0x0000004427237223 */ /* 0x000fe20000000023 */
[----:B------:R-:W-:Y:S02]  /*7580*/  F2FP.SATFINITE.E5M2.F32.PACK_AB_MERGE_C R6, R13, R12, R14 ;  /* 0x0000000c0d06723e */ /* 0x000fe4000480600e */
[----:B------:R-:W-:Y:S02]  /*7590*/  F2FP.SATFINITE.E5M2.F32.PACK_AB_MERGE_C R7, R17, R16, R7 ;  /* 0x000000101107723e */ /* 0x000fe40004806007 */
[----:B------:R-:W-:Y:S02]  /*75a0*/  F2FP.SATFINITE.E5M2.F32.PACK_AB_MERGE_C R20, R21, R20, R22 ;  /* 0x000000141514723e */ /* 0x000fe40004806016 */
[----:B------:R-:W-:Y:S01]  /*75b0*/  F2FP.SATFINITE.E5M2.F32.PACK_AB_MERGE_C R3, R27, R3, RZ ;  /* 0x000000031b03723e */ /* 0x000fe200048060ff */
[----:B------:R1:W-:Y:S01]  /*75c0*/  STS.128 [R79+UR44+0x1200], R4 ;  /* 0x001200044f007988 */ /* 0x0003e20008000c2c */
[----:B------:R-:W-:Y:S02]  /*75d0*/  F2FP.SATFINITE.E5M2.F32.PACK_AB_MERGE_C R22, R31, R26, RZ ;  /* 0x0000001a1f16723e */ /* 0x000fe400048060ff */
[----:B------:R-:W-:Y:S02]  /*75e0*/  F2FP.SATFINITE.E5M2.F32.PACK_AB_MERGE_C R23, R35, R30, RZ ;  /* 0x0000001e2317723e */ /* 0x000fe400048060ff */
[----:B------:R-:W-:Y:S02]  /*75f0*/  F2FP.SATFINITE.E5M2.F32.PACK_AB_MERGE_C R21, R2, R0, R3 ;  /* 0x000000000215723e */ /* 0x000fe40004806003 */
[----:B------:R-:W-:Y:S02]  /*7600*/  F2FP.SATFINITE.E5M2.F32.PACK_AB_MERGE_C R22, R25, R24, R22 ;  /* 0x000000181916723e */ /* 0x000fe40004806016 */
[----:B------:R-:W-:Y:S05]  /*7610*/  F2FP.SATFINITE.E5M2.F32.PACK_AB_MERGE_C R23, R29, R28, R23 ;  /* 0x0000001c1d17723e */ /* 0x000fea0004806017 */
[----:B------:R1:W-:Y:S01]  /*7620*/  STS.128 [R78+0x1010], R20 ;  /* 0x001010144e007388 */ /* 0x0003e20000000c00 */
[----:B------:R-:W-:Y:S01]  /*7630*/  @!PT LDS RZ, [RZ] ;  /* 0x00000000fffff984 */ /* 0x000fe20000000800 */
[----:B------:R-:W-:Y:S01]  /*7640*/  @!PT LDS RZ, [RZ] ;  /* 0x00000000fffff984 */ /* 0x000fe20000000800 */
[----:B------:R-:W-:Y:S01]  /*7650*/  @!PT LDS RZ, [RZ] ;  /* 0x00000000fffff984 */ /* 0x000fe20000000800 */
[----:B------:R-:W-:Y:S01]  /*7660*/  @!PT LDS RZ, [RZ] ;  /* 0x00000000fffff984 */ /* 0x000fe20000000800 */
[----:B------:R2:W-:Y:S07]  /*7670*/  MEMBAR.ALL.CTA ;  /* 0x0000000000007992 */ /* 0x0005ee0000008000 */
[----:B--2---:R-:W2:Y:S02]  /*7680*/  FENCE.VIEW.ASYNC.S ;  /* 0x00000000000073c6 */ /* 0x004ea40000000000 */
[----:B--2---:R-:W-:Y:S06]  /*7690*/  BAR.SYNC.DEFER_BLOCKING 0x1, 0x80 ;  /* 0x0042000000007b1d */ /* 0x004fec0000010000 */
[----:B------:R-:W-:Y:S05]  /*76a0*/  @P0 BRA `(.L_x_126) ;  /* 0x0000000000300947 */ /* 0x000fea0003800000 */
[----:B------:R-:W-:Y:S02]  /*76b0*/  UIADD3 UR4, UPT, UPT, UR44, 0x1200, URZ ;  /* 0x000012002c047890 */ /* 0x000fe4000fffe0ff */
[----:B------:R-:W-:Y:S02]  /*76c0*/  USHF.L.U32 UR9, UR46, 0x6, URZ ;  /* 0x000000062e097899 */ /* 0x000fe400080006ff */
[----:B------:R-:W-:Y:S02]  /*76d0*/  USHF.L.U32 UR10, UR45, 0x6, URZ ;  /* 0x000000062d0a7899 */ /* 0x000fe400080006ff */
[----:B------:R-:W-:Y:S01]  /*76e0*/  MOV R87, UR4 ;  /* 0x0000000400577c02 */ /* 0x000fe20008000f00 */
[----:B------:R-:W-:Y:S01]  /*76f0*/  UIADD3 UR4, UP0, UPT, UR62, 0x680, URZ ;  /* 0x000006803e047890 */ /* 0x000fe2000ff1e0ff */
[----:B------:R-:W-:Y:S02]  /*7700*/  UMOV UR11, UR36 ;  /* 0x00000024000b7c82 */ /* 0x000fe40008000000 */
[----:B------:R-:W-:Y:S01]  /*7710*/  R2UR UR8, R87 ;  /* 0x00000000570872ca */ /* 0x000fe200000e0000 */
[----:B------:R-:W-:Y:S11]  /*7720*/  UIADD3.X UR5, UPT, UPT, URZ, UR63, URZ, UP0, !UPT ;  /* 0x0000003fff057290 */ /* 0x000ff600087fe4ff */
[----:B------:R-:W-:Y:S01]  /*7730*/  @!UPT UIADD3 URZ, UPT, UPT, URZ, URZ, URZ ;  /* 0x000000fffffff290 */ /* 0x000fe2000fffe0ff */
[----:B------:R2:W-:Y:S01]  /*7740*/  UTMASTG.3D [UR8], [UR4] ;  /* 0x00000008040073b5 */ /* 0x0005e20008010000 */
[----:B------:R0:W-:Y:S01]  /*7750*/  UTMACMDFLUSH ;  /* 0x00000000000079b7 */ /* 0x0001e20000000000 */
[----:B--2---:R-:W-:Y:S04]  /*7760*/  DEPBAR.LE SB0, 0x0 ;  /* 0x000080000000791a */ /* 0x004fe80000000000 */
.L_x_126:
[----:B------:R-:W-:Y:S05]  /*7770*/  BSYNC.RECONVERGENT B0 ;  /* 0x0000000000007941 */ /* 0x000fea0003800200 */
.L_x_125:
[----:B------:R-:W-:Y:S01]  /*7780*/  BAR.SYNC.DEFER_BLOCKING 0x1, 0x80 ;  /* 0x0042000000007b1d */ /* 0x000fe20000010000 */
[----:B------:R-:W-:Y:S01]  /*7790*/  ISETP.NE.AND P0, PT, R83, 0x2, PT ;  /* 0x000000025300780c */ /* 0x000fe20003f05270 */
[----:B------:R-:W-:Y:S01]  /*77a0*/  UISETP.NE.AND UP0, UPT, UR47, URZ, UPT ;  /* 0x000000ff2f00728c */ /* 0x000fe2000bf05270 */
[----:B------:R-:W-:Y:S01]  /*77b0*/  ISETP.NE.AND P1, PT, R36, 0x4, PT ;  /* 0x000000042400780c */ /* 0x000fe20003f25270 */
[----:B------:R-:W-:Y:S01]  /*77c0*/  UIADD3 UR46, UPT, UPT, UR37, UR59, URZ ;  /* 0x0000003b252e7290 */ /* 0x000fe2000fffe0ff */
[----:B------:R-:W-:Y:S01]  /*77d0*/  SEL R2, RZ, 0x1, P0 ;  /* 0x00000001ff027807 */ /* 0x000fe20000000000 */
[----:B------:R-:W-:Y:S01]  /*77e0*/  UIADD3 UR45, UPT, UPT, UR38, UR55, URZ ;  /* 0x00000037262d7290 */ /* 0x000fe2000fffe0ff */
[----:B------:R-:W-:Y:S02]  /*77f0*/  SEL R0, RZ, 0x1, P1 ;  /* 0x00000001ff007807 */ /* 0x000fe40000800000 */
[----:B------:R-:W-:Y:S02]  /*7800*/  LOP3.LUT R85, R85, R2, RZ, 0x3c, !PT ;  /* 0x0000000255557212 */ /* 0x000fe400078e3cff */
[----:B------:R-:W-:Y:S02]  /*7810*/  LOP3.LUT R86, R86, R0, RZ, 0x3c, !PT ;  /* 0x0000000056567212 */ /* 0x000fe400078e3cff */
[----:B------:R-:W-:Y:S02]  /*7820*/  SEL R83, R83, RZ, P0 ;  /* 0x000000ff53537207 */ /* 0x000fe40000000000 */
[----:B------:R-:W-:Y:S01]  /*7830*/  SEL R36, R36, RZ, P1 ;  /* 0x000000ff24247207 */ /* 0x000fe20000800000 */
[----:B------:R-:W-:Y:S01]  /*7840*/  UMOV UR36, UR54 ;  /* 0x0000003600247c82 */ /* 0x000fe20008000000 */
[----:B------:R-:W-:Y:S05]  /*7850*/  BRA.U UP0, `(.L_x_127) ;  /* 0xffffffe500487547 */ /* 0x000fea000b83ffff */
[----:B------:R-:W-:Y:S05]  /*7860*/  EXIT ;  /* 0x000000000000794d */ /* 0x000fea0003800000 */
.L_x_25:
[----:B----4-:R4:W1:Y:S02]  /*7870*/  SYNCS.PHASECHK.TRANS64.TRYWAIT P0, [R0+URZ+0x1b0], R2 ;  /* 0x0001b002000075a7 */ /* 0x01086400080011ff */
[----:B-1----:R-:W-:Y:S05]  /*7880*/  @!P0 NANOSLEEP.SYNCS 0x989680 ;  /* 0x009896800000895d */ /* 0x002fea0003900000 */
[----:B------:R-:W1:Y:S02]  /*7890*/  @!P0 SYNCS.PHASECHK.TRANS64 P0, [R0+URZ+0x1b0], R2 ;  /* 0x0001b002000085a7 */ /* 0x000e6400080010ff */
[----:B-1----:R-:W-:Y:S05]  /*78a0*/  @!P0 BRA `(.L_x_25) ;  /* 0xfffffffc00f08947 */ /* 0x002fea000383ffff */
[----:B------:R-:W-:Y:S05]  /*78b0*/  BRA `(.L_x_128) ;  /* 0xffffffa000d47947 */ /* 0x000fea000383ffff */
.L_x_28:
[----:B----4-:R-:W-:-:S07]  /*78c0*/  MOV R0, UR33 ;  /* 0x0000002100007c02 */ /* 0x010fce0008000f00 */
.L_x_129:
[----:B-1----:R1:W4:Y:S02]  /*78d0*/  SYNCS.PHASECHK.TRANS64.TRYWAIT P0, [R0+URZ+0x90], R3 ;  /* 0x00009003000075a7 */ /* 0x00232400080011ff */
[----:B----4-:R-:W-:Y:S05]  /*78e0*/  @!P0 NANOSLEEP.SYNCS 0x989680 ;  /* 0x009896800000895d */ /* 0x010fea0003900000 */
[----:B------:R-:W4:Y:S02]  /*78f0*/  @!P0 SYNCS.PHASECHK.TRANS64 P0, [R0+URZ+0x90], R3 ;  /* 0x00009003000085a7 */ /* 0x000f2400080010ff */
[----:B----4-:R-:W-:Y:S05]  /*7900*/  @!P0 BRA `(.L_x_129) ;  /* 0xfffffffc00f08947 */ /* 0x010fea000383ffff */
[----:B------:R-:W-:Y:S05]  /*7910*/  BRA `(.L_x_27) ;  /* 0xffffffa400247947 */ /* 0x000fea000383ffff */
.L_x_35:
[----:B-1----:R-:W-:-:S07]  /*7920*/  MOV R0, UR9 ;  /* 0x0000000900007c02 */ /* 0x002fce0008000f00 */
.L_x_130:
[----:B-1----:R1:W2:Y:S02]  /*7930*/  SYNCS.PHASECHK.TRANS64.TRYWAIT P0, [R0+URZ+0x90], R3 ;  /* 0x00009003000075a7 */ /* 0x0022a400080011ff */
[----:B--2---:R-:W-:Y:S05]  /*7940*/  @!P0 NANOSLEEP.SYNCS 0x989680 ;  /* 0x009896800000895d */ /* 0x004fea0003900000 */
[----:B------:R-:W2:Y:S02]  /*7950*/  @!P0 SYNCS.PHASECHK.TRANS64 P0, [R0+URZ+0x90], R3 ;  /* 0x00009003000085a7 */ /* 0x000ea400080010ff */
[----:B--2---:R-:W-:Y:S05]  /*7960*/  @!P0 BRA `(.L_x_130) ;  /* 0xfffffffc00f08947 */ /* 0x004fea000383ffff */
[----:B------:R-:W-:Y:S05]  /*7970*/  BRA `(.L_x_34) ;  /* 0xffffffa400e47947 */ /* 0x000fea000383ffff */
.L_x_40:
[----:B-1----:R1:W2:Y:S02]  /*7980*/  SYNCS.PHASECHK.TRANS64.TRYWAIT P0, [R3+URZ+0x140], R0 ;  /* 0x00014000030075a7 */ /* 0x0022a400080011ff */
[----:B--2---:R-:W-:Y:S05]  /*7990*/  @!P0 NANOSLEEP.SYNCS 0x989680 ;  /* 0x009896800000895d */ /* 0x004fea0003900000 */
[----:B------:R-:W2:Y:S02]  /*79a0*/  @!P0 SYNCS.PHASECHK.TRANS64 P0, [R3+URZ+0x140], R0 ;  /* 0x00014000030085a7 */ /* 0x000ea400080010ff */
[----:B--2---:R-:W-:Y:S05]  /*79b0*/  @!P0 BRA `(.L_x_40) ;  /* 0xfffffffc00f08947 */ /* 0x004fea000383ffff */
[----:B------:R-:W-:Y:S05]  /*79c0*/  BRA `(.L_x_131) ;  /* 0xffffffa800887947 */ /* 0x000fea000383ffff */
.L_x_44:
[----:B------:R-:W-:-:S07]  /*79d0*/  MOV R0, UR4 ;  /* 0x0000000400007c02 */ /* 0x000fce0008000f00 */
.L_x_132:
[----:B-1----:R1:W2:Y:S02]  /*79e0*/  SYNCS.PHASECHK.TRANS64.TRYWAIT P0, [R0+URZ], R2 ;  /* 0x00000002000075a7 */ /* 0x0022a400080011ff */
[----:B--2---:R-:W-:Y:S05]  /*79f0*/  @!P0 NANOSLEEP.SYNCS 0x989680 ;  /* 0x009896800000895d */ /* 0x004fea0003900000 */
[----:B------:R-:W2:Y:S02]  /*7a00*/  @!P0 SYNCS.PHASECHK.TRANS64 P0, [R0+URZ], R2 ;  /* 0x00000002000085a7 */ /* 0x000ea400080010ff */
[----:B--2---:R-:W-:Y:S05]  /*7a10*/  @!P0 BRA `(.L_x_132) ;  /* 0xfffffffc00f08947 */ /* 0x004fea000383ffff */
[----:B------:R-:W-:Y:S05]  /*7a20*/  BRA `(.L_x_133) ;  /* 0xffffffb0002c7947 */ /* 0x000fea000383ffff */
.L_x_45:
[----:B------:R-:W-:-:S07]  /*7a30*/  MOV R0, UR5 ;  /* 0x0000000500007c02 */ /* 0x000fce0008000f00 */
.L_x_134:
[----:B-1----:R1:W2:Y:S02]  /*7a40*/  SYNCS.PHASECHK.TRANS64.TRYWAIT P0, [R0+URZ], R3 ;  /* 0x00000003000075a7 */ /* 0x0022a400080011ff */
[----:B--2---:R-:W-:Y:S05]  /*7a50*/  @!P0 NANOSLEEP.SYNCS 0x989680 ;  /* 0x009896800000895d */ /* 0x004fea0003900000 */
[----:B------:R-:W2:Y:S02]  /*7a60*/  @!P0 SYNCS.PHASECHK.TRANS64 P0, [R0+URZ], R3 ;  /* 0x00000003000085a7 */ /* 0x000ea400080010ff */
[----:B--2---:R-:W-:Y:S05]  /*7a70*/  @!P0 BRA `(.L_x_134) ;  /* 0xfffffffc00f08947 */ /* 0x004fea000383ffff */
[----:B------:R-:W-:Y:S05]  /*7a80*/  BRA `(.L_x_135) ;  /* 0xffffffb000387947 */ /* 0x000fea000383ffff */
.L_x_46:
[----:B------:R-:W-:-:S07]  /*7a90*/  MOV R0, UR5 ;  /* 0x0000000500007c02 */ /* 0x000fce0008000f00 */
.L_x_136:
[----:B-1----:R1:W2:Y:S02]  /*7aa0*/  SYNCS.PHASECHK.TRANS64.TRYWAIT P0, [R0+URZ], R3 ;  /* 0x00000003000075a7 */ /* 0x0022a400080011ff */
[----:B--2---:R-:W-:Y:S05]  /*7ab0*/  @!P0 NANOSLEEP.SYNCS 0x989680 ;  /* 0x009896800000895d */ /* 0x004fea0003900000 */
[----:B------:R-:W2:Y:S02]  /*7ac0*/  @!P0 SYNCS.PHASECHK.TRANS64 P0, [R0+URZ], R3 ;  /* 0x00000003000085a7 */ /* 0x000ea400080010ff */
[----:B--2---:R-:W-:Y:S05]  /*7ad0*/  @!P0 BRA `(.L_x_136) ;  /* 0xfffffffc00f08947 */ /* 0x004fea000383ffff */
[----:B------:R-:W-:Y:S05]  /*7ae0*/  BRA `(.L_x_137) ;  /* 0xffffffb000447947 */ /* 0x000fea000383ffff */
.L_x_47:
[----:B------:R-:W-:-:S07]  /*7af0*/  MOV R0, UR5 ;  /* 0x0000000500007c02 */ /* 0x000fce0008000f00 */
.L_x_138:
[----:B-1----:R1:W2:Y:S02]  /*7b00*/  SYNCS.PHASECHK.TRANS64.TRYWAIT P0, [R0+URZ], R3 ;  /* 0x00000003000075a7 */ /* 0x0022a400080011ff */
[----:B--2---:R-:W-:Y:S05]  /*7b10*/  @!P0 NANOSLEEP.SYNCS 0x989680 ;  /* 0x009896800000895d */ /* 0x004fea0003900000 */
[----:B------:R-:W2:Y:S02]  /*7b20*/  @!P0 SYNCS.PHASECHK.TRANS64 P0, [R0+URZ], R3 ;  /* 0x00000003000085a7 */ /* 0x000ea400080010ff */
[----:B--2---:R-:W-:Y:S05]  /*7b30*/  @!P0 BRA `(.L_x_138) ;  /* 0xfffffffc00f08947 */ /* 0x004fea000383ffff */
[----:B------:R-:W-:Y:S05]  /*7b40*/  BRA `(.L_x_139) ;  /* 0xffffffb000507947 */ /* 0x000fea000383ffff */
.L_x_48:
[----:B------:R-:W-:-:S07]  /*7b50*/  MOV R0, UR5 ;  /* 0x0000000500007c02 */ /* 0x000fce0008000f00 */
.L_x_140:
[----:B-1----:R1:W2:Y:S02]  /*7b60*/  SYNCS.PHASECHK.TRANS64.TRYWAIT P0, [R0+URZ], R3 ;  /* 0x00000003000075a7 */ /* 0x0022a400080011ff */
[----:B--2---:R-:W-:Y:S05]  /*7b70*/  @!P0 NANOSLEEP.SYNCS 0x989680 ;  /* 0x009896800000895d */ /* 0x004fea0003900000 */
[----:B------:R-:W2:Y:S02]  /*7b80*/  @!P0 SYNCS.PHASECHK.TRANS64 P0, [R0+URZ], R3 ;  /* 0x00000003000085a7 */ /* 0x000ea400080010ff */
[----:B--2---:R-:W-:Y:S05]  /*7b90*/  @!P0 BRA `(.L_x_140) ;  /* 0xfffffffc00f08947 */ /* 0x004fea000383ffff */
[----:B------:R-:W-:Y:S05]  /*7ba0*/  BRA `(.L_x_141) ;  /* 0xffffffb0005c7947 */ /* 0x000fea000383ffff */
.L_x_49:
[----:B------:R-:W-:-:S07]  /*7bb0*/  MOV R0, UR5 ;  /* 0x0000000500007c02 */ /* 0x000fce0008000f00 */
.L_x_142:
[----:B-1----:R1:W2:Y:S02]  /*7bc0*/  SYNCS.PHASECHK.TRANS64.TRYWAIT P0, [R0+URZ], R3 ;  /* 0x00000003000075a7 */ /* 0x0022a400080011ff */
[----:B--2---:R-:W-:Y:S05]  /*7bd0*/  @!P0 NANOSLEEP.SYNCS 0x989680 ;  /* 0x009896800000895d */ /* 0x004fea0003900000 */
[----:B------:R-:W2:Y:S02]  /*7be0*/  @!P0 SYNCS.PHASECHK.TRANS64 P0, [R0+URZ], R3 ;  /* 0x00000003000085a7 */ /* 0x000ea400080010ff */
[----:B--2---:R-:W-:Y:S05]  /*7bf0*/  @!P0 BRA `(.L_x_142) ;  /* 0xfffffffc00f08947 */ /* 0x004fea000383ffff */
[----:B------:R-:W-:Y:S05]  /*7c00*/  BRA `(.L_x_143) ;  /* 0xffffffb000687947 */ /* 0x000fea000383ffff */
.L_x_50:
[----:B------:R-:W-:-:S07]  /*7c10*/  MOV R0, UR5 ;  /* 0x0000000500007c02 */ /* 0x000fce0008000f00 */
.L_x_144:
[----:B-1----:R1:W2:Y:S02]  /*7c20*/  SYNCS.PHASECHK.TRANS64.TRYWAIT P0, [R0+URZ], R3 ;  /* 0x00000003000075a7 */ /* 0x0022a400080011ff */
[----:B--2---:R-:W-:Y:S05]  /*7c30*/  @!P0 NANOSLEEP.SYNCS 0x989680 ;  /* 0x009896800000895d */ /* 0x004fea0003900000 */
[----:B------:R-:W2:Y:S02]  /*7c40*/  @!P0 SYNCS.PHASECHK.TRANS64 P0, [R0+URZ], R3 ;  /* 0x00000003000085a7 */ /* 0x000ea400080010ff */
[----:B--2---:R-:W-:Y:S05]  /*7c50*/  @!P0 BRA `(.L_x_144) ;  /* 0xfffffffc00f08947 */ /* 0x004fea000383ffff */
[----:B------:R-:W-:Y:S05]  /*7c60*/  BRA `(.L_x_145) ;  /* 0xffffffb000747947 */ /* 0x000fea000383ffff */
.L_x_51:
[----:B------:R-:W-:-:S07]  /*7c70*/  MOV R0, UR5 ;  /* 0x0000000500007c02 */ /* 0x000fce0008000f00 */
.L_x_146:
[----:B-1----:R1:W2:Y:S02]  /*7c80*/  SYNCS.PHASECHK.TRANS64.TRYWAIT P0, [R0+URZ], R3 ;  /* 0x00000003000075a7 */ /* 0x0022a400080011ff */
[----:B--2---:R-:W-:Y:S05]  /*7c90*/  @!P0 NANOSLEEP.SYNCS 0x989680 ;  /* 0x009896800000895d */ /* 0x004fea0003900000 */
[----:B------:R-:W2:Y:S02]  /*7ca0*/  @!P0 SYNCS.PHASECHK.TRANS64 P0, [R0+URZ], R3 ;  /* 0x00000003000085a7 */ /* 0x000ea400080010ff */
[----:B--2---:R-:W-:Y:S05]  /*7cb0*/  @!P0 BRA `(.L_x_146) ;  /* 0xfffffffc00f08947 */ /* 0x004fea000383ffff */
[----:B------:R-:W-:Y:S05]  /*7cc0*/  BRA `(.L_x_147) ;  /* 0xffffffb000807947 */ /* 0x000fea000383ffff */
.L_x_52:
[----:B------:R-:W-:-:S07]  /*7cd0*/  MOV R0, UR5 ;  /* 0x0000000500007c02 */ /* 0x000fce0008000f00 */
.L_x_148:
[----:B-1----:R1:W2:Y:S02]  /*7ce0*/  SYNCS.PHASECHK.TRANS64.TRYWAIT P0, [R0+URZ], R3 ;  /* 0x00000003000075a7 */ /* 0x0022a400080011ff */
[----:B--2---:R-:W-:Y:S05]  /*7cf0*/  @!P0 NANOSLEEP.SYNCS 0x989680 ;  /* 0x009896800000895d */ /* 0x004fea0003900000 */
[----:B------:R-:W2:Y:S02]  /*7d00*/  @!P0 SYNCS.PHASECHK.TRANS64 P0, [R0+URZ], R3 ;  /* 0x00000003000085a7 */ /* 0x000ea400080010ff */
[----:B--2---:R-:W-:Y:S05]  /*7d10*/  @!P0 BRA `(.L_x_148) ;  /* 0xfffffffc00f08947 */ /* 0x004fea000383ffff */
[----:B------:R-:W-:Y:S05]  /*7d20*/  BRA `(.L_x_149) ;  /* 0xffffffb0008c7947 */ /* 0x000fea000383ffff */
.L_x_53:
[----:B------:R-:W-:-:S07]  /*7d30*/  MOV R0, UR5 ;  /* 0x0000000500007c02 */ /* 0x000fce0008000f00 */
.L_x_150:
[----:B-1----:R1:W2:Y:S02]  /*7d40*/  SYNCS.PHASECHK.TRANS64.TRYWAIT P0, [R0+URZ], R3 ;  /* 0x00000003000075a7 */ /* 0x0022a400080011ff */
[----:B--2---:R-:W-:Y:S05]  /*7d50*/  @!P0 NANOSLEEP.SYNCS 0x989680 ;  /* 0x009896800000895d */ /* 0x004fea0003900000 */
[----:B------:R-:W2:Y:S02]  /*7d60*/  @!P0 SYNCS.PHASECHK.TRANS64 P0, [R0+URZ], R3 ;  /* 0x00000003000085a7 */ /* 0x000ea400080010ff */
[----:B--2---:R-:W-:Y:S05]  /*7d70*/  @!P0 BRA `(.L_x_150) ;  /* 0xfffffffc00f08947 */ /* 0x004fea000383ffff */
[----:B------:R-:W-:Y:S05]  /*7d80*/  BRA `(.L_x_151) ;  /* 0xffffffb000987947 */ /* 0x000fea000383ffff */
.L_x_54:
[----:B------:R-:W-:-:S07]  /*7d90*/  MOV R0, UR5 ;  /* 0x0000000500007c02 */ /* 0x000fce0008000f00 */
.L_x_152:
[----:B-1----:R1:W2:Y:S02]  /*7da0*/  SYNCS.PHASECHK.TRANS64.TRYWAIT P0, [R0+URZ], R3 ;  /* 0x00000003000075a7 */ /* 0x0022a400080011ff */
[----:B--2---:R-:W-:Y:S05]  /*7db0*/  @!P0 NANOSLEEP.SYNCS 0x989680 ;  /* 0x009896800000895d */ /* 0x004fea0003900000 */
[----:B------:R-:W2:Y:S02]  /*7dc0*/  @!P0 SYNCS.PHASECHK.TRANS64 P0, [R0+URZ], R3 ;  /* 0x00000003000085a7 */ /* 0x000ea400080010ff */
[----:B--2---:R-:W-:Y:S05]  /*7dd0*/  @!P0 BRA `(.L_x_152) ;  /* 0xfffffffc00f08947 */ /* 0x004fea000383ffff */
[----:B------:R-:W-:Y:S05]  /*7de0*/  BRA `(.L_x_153) ;  /* 0xffffffb000a47947 */ /* 0x000fea000383ffff */
.L_x_55:
[----:B------:R-:W-:-:S07]  /*7df0*/  MOV R0, UR5 ;  /* 0x0000000500007c02 */ /* 0x000fce0008000f00 */
.L_x_154:
[----:B-1----:R1:W2:Y:S02]  /*7e00*/  SYNCS.PHASECHK.TRANS64.TRYWAIT P0, [R0+URZ], R3 ;  /* 0x00000003000075a7 */ /* 0x0022a400080011ff */
[----:B--2---:R-:W-:Y:S05]  /*7e10*/  @!P0 NANOSLEEP.SYNCS 0x989680 ;  /* 0x009896800000895d */ /* 0x004fea0003900000 */
[----:B------:R-:W2:Y:S02]  /*7e20*/  @!P0 SYNCS.PHASECHK.TRANS64 P0, [R0+URZ], R3 ;  /* 0x00000003000085a7 */ /* 0x000ea400080010ff */
[----:B--2---:R-:W-:Y:S05]  /*7e30*/  @!P0 BRA `(.L_x_154) ;  /* 0xfffffffc00f08947 */ /* 0x004fea000383ffff */
[----:B------:R-:W-:Y:S05]  /*7e40*/  BRA `(.L_x_155) ;  /* 0xffffffb000b07947 */ /* 0x000fea000383ffff */
.L_x_56:
[----:B------:R-:W-:-:S07]  /*7e50*/  MOV R0, UR5 ;  /* 0x0000000500007c02 */ /* 0x000fce0008000f00 */
.L_x_156:
[----:B-1----:R1:W2:Y:S02]  /*7e60*/  SYNCS.PHASECHK.TRANS64.TRYWAIT P0, [R0+URZ], R3 ;  /* 0x00000003000075a7 */ /* 0x0022a400080011ff */
[----:B--2---:R-:W-:Y:S05]  /*7e70*/  @!P0 NANOSLEEP.SYNCS 0x989680 ;  /* 0x009896800000895d */ /* 0x004fea0003900000 */
[----:B------:R-:W2:Y:S02]  /*7e80*/  @!P0 SYNCS.PHASECHK.TRANS64 P0, [R0+URZ], R3 ;  /* 0x00000003000085a7 */ /* 0x000ea400080010ff */
[----:B--2---:R-:W-:Y:S05]  /*7e90*/  @!P0 BRA `(.L_x_156) ;  /* 0xfffffffc00f08947 */ /* 0x004fea000383ffff */
[----:B------:R-:W-:Y:S05]  /*7ea0*/  BRA `(.L_x_157) ;  /* 0xffffffb000bc7947 */ /* 0x000fea000383ffff */
.L_x_57:
[----:B------:R-:W-:-:S07]  /*7eb0*/  MOV R0, UR5 ;  /* 0x0000000500007c02 */ /* 0x000fce0008000f00 */
.L_x_158:
[----:B-1----:R1:W2:Y:S02]  /*7ec0*/  SYNCS.PHASECHK.TRANS64.TRYWAIT P0, [R0+URZ], R3 ;  /* 0x00000003000075a7 */ /* 0x0022a400080011ff */
[----:B--2---:R-:W-:Y:S05]  /*7ed0*/  @!P0 NANOSLEEP.SYNCS 0x989680 ;  /* 0x009896800000895d */ /* 0x004fea0003900000 */
[----:B------:R-:W2:Y:S02]  /*7ee0*/  @!P0 SYNCS.PHASECHK.TRANS64 P0, [R0+URZ], R3 ;  /* 0x00000003000085a7 */ /* 0x000ea400080010ff */
[----:B--2---:R-:W-:Y:S05]  /*7ef0*/  @!P0 BRA `(.L_x_158) ;  /* 0xfffffffc00f08947 */ /* 0x004fea000383ffff */
[----:B------:R-:W-:Y:S05]  /*7f00*/  BRA `(.L_x_159) ;  /* 0xffffffb000c87947 */ /* 0x000fea000383ffff */
.L_x_58:
[----:B------:R-:W-:-:S07]  /*7f10*/  MOV R0, UR5 ;  /* 0x0000000500007c02 */ /* 0x000fce0008000f00 */
.L_x_160:
[----:B-1----:R1:W2:Y:S02]  /*7f20*/  SYNCS.PHASECHK.TRANS64.TRYWAIT P0, [R0+URZ], R3 ;  /* 0x00000003000075a7 */ /* 0x0022a400080011ff */
[----:B--2---:R-:W-:Y:S05]  /*7f30*/  @!P0 NANOSLEEP.SYNCS 0x989680 ;  /* 0x009896800000895d */ /* 0x004fea0003900000 */
[----:B------:R-:W2:Y:S02]  /*7f40*/  @!P0 SYNCS.PHASECHK.TRANS64 P0, [R0+URZ], R3 ;  /* 0x00000003000085a7 */ /* 0x000ea400080010ff */
[----:B--2---:R-:W-:Y:S05]  /*7f50*/  @!P0 BRA `(.L_x_160) ;  /* 0xfffffffc00f08947 */ /* 0x004fea000383ffff */
[----:B------:R-:W-:Y:S05]  /*7f60*/  BRA `(.L_x_161) ;  /* 0xffffffb000d47947 */ /* 0x000fea000383ffff */
.L_x_59:
[----:B------:R-:W-:-:S07]  /*7f70*/  MOV R0, UR5 ;  /* 0x0000000500007c02 */ /* 0x000fce0008000f00 */
.L_x_162:
[----:B-1----:R1:W2:Y:S02]  /*7f80*/  SYNCS.PHASECHK.TRANS64.TRYWAIT P0, [R0+URZ], R3 ;  /* 0x00000003000075a7 */ /* 0x0022a400080011ff */
[----:B--2---:R-:W-:Y:S05]  /*7f90*/  @!P0 NANOSLEEP.SYNCS 0x989680 ;  /* 0x009896800000895d */ /* 0x004fea0003900000 */
[----:B------:R-:W2:Y:S02]  /*7fa0*/  @!P0 SYNCS.PHASECHK.TRANS64 P0, [R0+URZ], R3 ;  /* 0x00000003000085a7 */ /* 0x000ea400080010ff */
[----:B--2---:R-:W-:Y:S05]  /*7fb0*/  @!P0 BRA `(.L_x_162) ;  /* 0xfffffffc00f08947 */ /* 0x004fea000383ffff */
[----:B------:R-:W-:Y:S05]  /*7fc0*/  BRA `(.L_x_163) ;  /* 0xffffffb000e07947 */ /* 0x000fea000383ffff */
.L_x_60:
[----:B------:R-:W-:-:S07]  /*7fd0*/  MOV R0, UR5 ;  /* 0x0000000500007c02 */ /* 0x000fce0008000f00 */
.L_x_164:
[----:B-1----:R1:W2:Y:S02]  /*7fe0*/  SYNCS.PHASECHK.TRANS64.TRYWAIT P0, [R0+URZ], R3 ;  /* 0x00000003000075a7 */ /* 0x0022a400080011ff */
[----:B--2---:R-:W-:Y:S05]  /*7ff0*/  @!P0 NANOSLEEP.SYNCS 0x989680 ;  /* 0x009896800000895d */ /* 0x004fea0003900000 */
[----:B------:R-:W2:Y:S02]  /*8000*/  @!P0 SYNCS.PHASECHK.TRANS64 P0, [R0+URZ], R3 ;  /* 0x00000003000085a7 */ /* 0x000ea400080010ff */
[----:B--2---:R-:W-:Y:S05]  /*8010*/  @!P0 BRA `(.L_x_164) ;  /* 0xfffffffc00f08947 */ /* 0x004fea000383ffff */
[----:B------:R-:W-:Y:S05]  /*8020*/  BRA `(.L_x_165) ;  /* 0xffffffb000ec7947 */ /* 0x000fea000383ffff */
.L_x_63:
[----:B--2---:R2:W3:Y:S02]  /*8030*/  SYNCS.PHASECHK.TRANS64.TRYWAIT P0, [R2+URZ+0x1a0], R4 ;  /* 0x0001a004020075a7 */ /* 0x0044e400080011ff */
[----:B---3--:R-:W-:Y:S05]  /*8040*/  @!P0 NANOSLEEP.SYNCS 0x989680 ;  /* 0x009896800000895d */ /* 0x008fea0003900000 */
[----:B------:R-:W3:Y:S02]  /*8050*/  @!P0 SYNCS.PHASECHK.TRANS64 P0, [R2+URZ+0x1a0], R4 ;  /* 0x0001a004020085a7 */ /* 0x000ee400080010ff */
[----:B---3--:R-:W-:Y:S05]  /*8060*/  @!P0 BRA `(.L_x_63) ;  /* 0xfffffffc00f08947 */ /* 0x008fea000383ffff */
[----:B------:R-:W-:Y:S05]  /*8070*/  BRA `(.L_x_166) ;  /* 0xffffffb400507947 */ /* 0x000fea000383ffff */
.L_x_64:
[----:B------:R-:W-:-:S07]  /*8080*/  MOV R2, UR4 ;  /* 0x0000000400027c02 */ /* 0x000fce0008000f00 */
.L_x_167:
[----:B--2---:R2:W3:Y:S02]  /*8090*/  SYNCS.PHASECHK.TRANS64.TRYWAIT P0, [R2+URZ+0x150], R5 ;  /* 0x00015005020075a7 */ /* 0x0044e400080011ff */
[----:B---3--:R-:W-:Y:S05]  /*80a0*/  @!P0 NANOSLEEP.SYNCS 0x989680 ;  /* 0x009896800000895d */ /* 0x008fea0003900000 */
[----:B------:R-:W3:Y:S02]  /*80b0*/  @!P0 SYNCS.PHASECHK.TRANS64 P0, [R2+URZ+0x150], R5 ;  /* 0x00015005020085a7 */ /* 0x000ee400080010ff */
[----:B---3--:R-:W-:Y:S05]  /*80c0*/  @!P0 BRA `(.L_x_167) ;  /* 0xfffffffc00f08947 */ /* 0x008fea000383ffff */
[----:B------:R-:W-:Y:S05]  /*80d0*/  BRA `(.L_x_168) ;  /* 0xffffffb400607947 */ /* 0x000fea000383ffff */
.L_x_65:
[----:B--2---:R2:W3:Y:S02]  /*80e0*/  SYNCS.PHASECHK.TRANS64.TRYWAIT P1, [R2+URZ+0x140], R4 ;  /* 0x00014004020075a7 */ /* 0x0044e400080211ff */
[----:B---3--:R-:W-:Y:S05]  /*80f0*/  @!P1 NANOSLEEP.SYNCS 0x989680 ;  /* 0x009896800000995d */ /* 0x008fea0003900000 */
[----:B------:R-:W3:Y:S02]  /*8100*/  @!P1 SYNCS.PHASECHK.TRANS64 P1, [R2+URZ+0x140], R4 ;  /* 0x00014004020095a7 */ /* 0x000ee400080210ff */
[----:B---3--:R-:W-:Y:S05]  /*8110*/  @!P1 BRA `(.L_x_65) ;  /* 0xfffffffc00f09947 */ /* 0x008fea000383ffff */
[----:B------:R-:W-:Y:S05]  /*8120*/  BRA `(.L_x_169) ;  /* 0xffffffb400907947 */ /* 0x000fea000383ffff */
.L_x_68:
[----:B------:R-:W-:-:S07]  /*8130*/  MOV R0, UR4 ;  /* 0x0000000400007c02 */ /* 0x000fce0008000f00 */
.L_x_170:
[----:B--2---:R2:W3:Y:S02]  /*8140*/  SYNCS.PHASECHK.TRANS64.TRYWAIT P0, [R0+URZ+0x150], R2 ;  /* 0x00015002000075a7 */ /* 0x0044e400080011ff */
[----:B---3--:R-:W-:Y:S05]  /*8150*/  @!P0 NANOSLEEP.SYNCS 0x989680 ;  /* 0x009896800000895d */ /* 0x008fea0003900000 */
[----:B------:R-:W3:Y:S02]  /*8160*/  @!P0 SYNCS.PHASECHK.TRANS64 P0, [R0+URZ+0x150], R2 ;  /* 0x00015002000085a7 */ /* 0x000ee400080010ff */
[----:B---3--:R-:W-:Y:S05]  /*8170*/  @!P0 BRA `(.L_x_170) ;  /* 0xfffffffc00f08947 */ /* 0x008fea000383ffff */
[----:B------:R-:W-:Y:S05]  /*8180*/  BRA `(.L_x_67) ;  /* 0xffffffb400e47947 */ /* 0x000fea000383ffff */
.L_x_77:
[----:B--2---:R-:W-:-:S04]  /*8190*/  MOV R5, UR5 ;  /* 0x0000000500057c02 */ /* 0x004fc80008000f00 */
[----:B------:R2:W3:Y:S03]  /*81a0*/  SYNCS.PHASECHK.TRANS64.TRYWAIT P0, [R5+URZ+0x8], R6 ;  /* 0x00000806050075a7 */ /* 0x0004e600080011ff */
[----:B---3--:R-:W-:Y:S05]  /*81b0*/  @!P0 NANOSLEEP.SYNCS 0x989680 ;  /* 0x009896800000895d */ /* 0x008fea0003900000 */
[----:B------:R-:W3:Y:S02]  /*81c0*/  @!P0 SYNCS.PHASECHK.TRANS64 P0, [R5+URZ+0x8], R6 ;  /* 0x00000806050085a7 */ /* 0x000ee400080010ff */
[----:B---3--:R-:W-:Y:S05]  /*81d0*/  @!P0 BRA `(.L_x_77) ;  /* 0xfffffffc00ec8947 */ /* 0x008fea000383ffff */
[----:B------:R-:W-:Y:S05]  /*81e0*/  BRA `(.L_x_76) ;  /* 0xffffffb8009c7947 */ /* 0x000fea000383ffff */
.L_x_79:
[----:B------:R-:W-:Y:S01]  /*81f0*/  BSSY B0, `(.L_x_171) ;  /* 0x0000006000007945 */ /* 0x000fe20003800000 */
[----:B------:R-:W-:-:S07]  /*8200*/  MOV R15, 0xffffffff ;  /* 0xffffffff000f7802 */ /* 0x000fce0000000f00 */
[----:B-12--5:R-:W-:Y:S05]  /*8210*/  WARPSYNC.COLLECTIVE R15, `(.L_x_172) ;  /* 0x000000000f0c7348 */ /* 0x026fea0003c00000 */
[----:B------:R-:W-:Y:S02]  /*8220*/  ELECT P6, UR79, PT ;  /* 0x00000000004f782f */ /* 0x000fe400038c0000 */
[----:B------:R-:W-:Y:S01]  /*8230*/  MOV R14, UR79 ;  /* 0x0000004f000e7c02 */ /* 0x000fe20008000f00 */
[----:B-12--5:R-:W-:Y:S10]  /*8240*/  ENDCOLLECTIVE ;  /* 0x000000000000791b */ /* 0x026ff40003800000 */
.L_x_172:
[----:B------:R-:W-:Y:S05]  /*8250*/  BSYNC B0 ;  /* 0x0000000000007941 */ /* 0x000fea0003800000 */
.L_x_171:
[----:B------:R-:W-:Y:S01]  /*8260*/  PLOP3.LUT P0, PT, P6, PT, PT, 0x80, 0x8 ;  /* 0x000000000008781c */ /* 0x000fe2000370f070 */
[----:B------:R-:W-:-:S12]  /*8270*/  BRA `(.L_x_173) ;  /* 0xffffffb800c87947 */ /* 0x000fd8000383ffff */
.L_x_81:
[----:B--2---:R-:W-:-:S04]  /*8280*/  MOV R0, UR5 ;  /* 0x0000000500007c02 */ /* 0x004fc80008000f00 */
[----:B------:R2:W3:Y:S03]  /*8290*/  SYNCS.PHASECHK.TRANS64.TRYWAIT P0, [R0+URZ+0x8], R4 ;  /* 0x00000804000075a7 */ /* 0x0004e600080011ff */
[----:B---3--:R-:W-:Y:S05]  /*82a0*/  @!P0 NANOSLEEP.SYNCS 0x989680 ;  /* 0x009896800000895d */ /* 0x008fea0003900000 */
[----:B------:R-:W3:Y:S02]  /*82b0*/  @!P0 SYNCS.PHASECHK.TRANS64 P0, [R0+URZ+0x8], R4 ;  /* 0x00000804000085a7 */ /* 0x000ee400080010ff */
[----:B---3--:R-:W-:Y:S05]  /*82c0*/  @!P0 BRA `(.L_x_81) ;  /* 0xfffffffc00ec8947 */ /* 0x008fea000383ffff */
[----:B------:R-:W-:Y:S05]  /*82d0*/  BRA `(.L_x_80) ;  /* 0xffffffb800cc7947 */ /* 0x000fea000383ffff */
.L_x_82:
[----:B-1----:R1:W2:Y:S02]  /*82e0*/  SYNCS.PHASECHK.TRANS64.TRYWAIT P0, [R0+URZ+0x140], R4 ;  /* 0x00014004000075a7 */ /* 0x0022a400080011ff */
[----:B--2---:R-:W-:Y:S05]  /*82f0*/  @!P0 NANOSLEEP.SYNCS 0x989680 ;  /* 0x009896800000895d */ /* 0x004fea0003900000 */
[----:B------:R-:W2:Y:S02]  /*8300*/  @!P0 SYNCS.PHASECHK.TRANS64 P0, [R0+URZ+0x140], R4 ;  /* 0x00014004000085a7 */ /* 0x000ea400080010ff */
[----:B--2---:R-:W-:Y:S05]  /*8310*/  @!P0 BRA `(.L_x_82) ;  /* 0xfffffffc00f08947 */ /* 0x004fea000383ffff */
[----:B------:R-:W-:Y:S05]  /*8320*/  BRA `(.L_x_174) ;  /* 0xffffffbc00b87947 */ /* 0x000fea000383ffff */
.L_x_84:
[----:B------:R-:W-:-:S07]  /*8330*/  MOV R0, UR31 ;  /* 0x0000001f00007c02 */ /* 0x000fce0008000f00 */
.L_x_175:
[----:B-1----:R1:W2:Y:S02]  /*8340*/  SYNCS.PHASECHK.TRANS64.TRYWAIT P0, [R0+URZ+0x180], R4 ;  /* 0x00018004000075a7 */ /* 0x0022a400080011ff */
[----:B--2---:R-:W-:Y:S05]  /*8350*/  @!P0 NANOSLEEP.SYNCS 0x989680 ;  /* 0x009896800000895d */ /* 0x004fea0003900000 */
[----:B------:R-:W2:Y:S02]  /*8360*/  @!P0 SYNCS.PHASECHK.TRANS64 P0, [R0+URZ+0x180], R4 ;  /* 0x00018004000085a7 */ /* 0x000ea400080010ff */
[----:B--2---:R-:W-:Y:S05]  /*8370*/  @!P0 BRA `(.L_x_175) ;  /* 0xfffffffc00f08947 */ /* 0x004fea000383ffff */
[----:B------:R-:W-:Y:S05]  /*8380*/  BRA `(.L_x_176) ;  /* 0xffffffc000047947 */ /* 0x000fea000383ffff */
.L_x_87:
[----:B------:R-:W-:Y:S07]  /*8390*/  MOV R0, UR5 ;  /* 0x0000000500007c02 */ /* 0x000fee0008000f00 */
.L_x_177:
[----:B-1----:R1:W2:Y:S02]  /*83a0*/  SYNCS.PHASECHK.TRANS64.TRYWAIT P0, [R0+URZ], R4 ;  /* 0x00000004000075a7 */ /* 0x0022a400080011ff */
[----:B--2---:R-:W-:Y:S05]  /*83b0*/  @!P0 NANOSLEEP.SYNCS 0x989680 ;  /* 0x009896800000895d */ /* 0x004fea0003900000 */
[----:B------:R-:W2:Y:S02]  /*83c0*/  @!P0 SYNCS.PHASECHK.TRANS64 P0, [R0+URZ], R4 ;  /* 0x00000004000085a7 */ /* 0x000ea400080010ff */
[----:B--2---:R-:W-:Y:S05]  /*83d0*/  @!P0 BRA `(.L_x_177) ;  /* 0xfffffffc00f08947 */ /* 0x004fea000383ffff */
[----:B------:R-:W-:Y:S05]  /*83e0*/  BRA `(.L_x_86) ;  /* 0xffffffc000187947 */ /* 0x000fea000383ffff */
.L_x_91:
[----:B-1----:R-:W-:-:S07]  /*83f0*/  MOV R0, UR4 ;  /* 0x0000000400007c02 */ /* 0x002fce0008000f00 */
.L_x_178:
[----:B-1----:R1:W2:Y:S02]  /*8400*/  SYNCS.PHASECHK.TRANS64.TRYWAIT P0, [R0+URZ], R2 ;  /* 0x00000002000075a7 */ /* 0x0022a400080011ff */
[----:B--2---:R-:W-:Y:S05]  /*8410*/  @!P0 NANOSLEEP.SYNCS 0x989680 ;  /* 0x009896800000895d */ /* 0x004fea0003900000 */
[----:B------:R-:W2:Y:S02]  /*8420*/  @!P0 SYNCS.PHASECHK.TRANS64 P0, [R0+URZ], R2 ;  /* 0x00000002000085a7 */ /* 0x000ea400080010ff */
[----:B--2---:R-:W-:Y:S05]  /*8430*/  @!P0 BRA `(.L_x_178) ;  /* 0xfffffffc00f08947 */ /* 0x004fea000383ffff */
[----:B------:R-:W-:Y:S05]  /*8440*/  BRA `(.L_x_179) ;  /* 0xffffffc4000c7947 */ /* 0x000fea000383ffff */
.L_x_92:
[----:B------:R-:W-:-:S07]  /*8450*/  MOV R0, UR5 ;  /* 0x0000000500007c02 */ /* 0x000fce0008000f00 */
.L_x_180:
[----:B-1----:R1:W2:Y:S02]  /*8460*/  SYNCS.PHASECHK.TRANS64.TRYWAIT P0, [R0+URZ], R3 ;  /* 0x00000003000075a7 */ /* 0x0022a400080011ff */
[----:B--2---:R-:W-:Y:S05]  /*8470*/  @!P0 NANOSLEEP.SYNCS 0x989680 ;  /* 0x009896800000895d */ /* 0x004fea0003900000 */
[----:B------:R-:W2:Y:S02]  /*8480*/  @!P0 SYNCS.PHASECHK.TRANS64 P0, [R0+URZ], R3 ;  /* 0x00000003000085a7 */ /* 0x000ea400080010ff */
[----:B--2---:R-:W-:Y:S05]  /*8490*/  @!P0 BRA `(.L_x_180) ;  /* 0xfffffffc00f08947 */ /* 0x004fea000383ffff */
[----:B------:R-:W-:Y:S05]  /*84a0*/  BRA `(.L_x_181) ;  /* 0xffffffc400187947 */ /* 0x000fea000383ffff */
.L_x_93:
[----:B------:R-:W-:-:S07]  /*84b0*/  MOV R0, UR5 ;  /* 0x0000000500007c02 */ /* 0x000fce0008000f00 */
.L_x_182:
[----:B-1----:R1:W2:Y:S02]  /*84c0*/  SYNCS.PHASECHK.TRANS64.TRYWAIT P0, [R0+URZ], R3 ;  /* 0x00000003000075a7 */ /* 0x0022a400080011ff */
[----:B--2---:R-:W-:Y:S05]  /*84d0*/  @!P0 NANOSLEEP.SYNCS 0x989680 ;  /* 0x009896800000895d */ /* 0x004fea0003900000 */
[----:B------:R-:W2:Y:S02]  /*84e0*/  @!P0 SYNCS.PHASECHK.TRANS64 P0, [R0+URZ], R3 ;  /* 0x00000003000085a7 */ /* 0x000ea400080010ff */
[----:B--2---:R-:W-:Y:S05]  /*84f0*/  @!P0 BRA `(.L_x_182) ;  /* 0xfffffffc00f08947 */ /* 0x004fea000383ffff */
[----:B------:R-:W-:Y:S05]  /*8500*/  BRA `(.L_x_183) ;  /* 0xffffffc400247947 */ /* 0x000fea000383ffff */
.L_x_96:
[----:B------:R-:W-:-:S07]  /*8510*/  MOV R0, UR26 ;  /* 0x0000001a00007c02 */ /* 0x000fce0008000f00 */
.L_x_184:
[----:B-1----:R1:W2:Y:S02]  /*8520*/  SYNCS.PHASECHK.TRANS64.TRYWAIT P1, [R0+URZ+0x1c0], R2 ;  /* 0x0001c002000075a7 */ /* 0x0022a400080211ff */
[----:B--2---:R-:W-:Y:S05]  /*8530*/  @!P1 NANOSLEEP.SYNCS 0x989680 ;  /* 0x009896800000995d */ /* 0x004fea0003900000 */
[----:B------:R-:W2:Y:S02]  /*8540*/  @!P1 SYNCS.PHASECHK.TRANS64 P1, [R0+URZ+0x1c0], R2 ;  /* 0x0001c002000095a7 */ /* 0x000ea400080210ff */
[----:B--2---:R-:W-:Y:S05]  /*8550*/  @!P1 BRA `(.L_x_184) ;  /* 0xfffffffc00f09947 */ /* 0x004fea000383ffff */
[----:B------:R-:W-:Y:S05]  /*8560*/  BRA `(.L_x_185) ;  /* 0xffffffc400707947 */ /* 0x000fea000383ffff */
.L_x_101:
[----:B-1----:R1:W3:Y:S02]  /*8570*/  SYNCS.PHASECHK.TRANS64.TRYWAIT P0, [R3+URZ+0x140], R0 ;  /* 0x00014000030075a7 */ /* 0x0022e400080011ff */
[----:B---3--:R-:W-:Y:S05]  /*8580*/  @!P0 NANOSLEEP.SYNCS 0x989680 ;  /* 0x009896800000895d */ /* 0x008fea0003900000 */
[----:B------:R-:W3:Y:S02]  /*8590*/  @!P0 SYNCS.PHASECHK.TRANS64 P0, [R3+URZ+0x140], R0 ;  /* 0x00014000030085a7 */ /* 0x000ee400080010ff */
[----:B---3--:R-:W-:Y:S05]  /*85a0*/  @!P0 BRA `(.L_x_101) ;  /* 0xfffffffc00f08947 */ /* 0x008fea000383ffff */
[----:B------:R-:W-:Y:S05]  /*85b0*/  BRA `(.L_x_186) ;  /* 0xffffffc800a07947 */ /* 0x000fea000383ffff */
.L_x_104:
[----:B-1----:R-:W-:Y:S07]  /*85c0*/  MOV R0, UR17 ;  /* 0x0000001100007c02 */ /* 0x002fee0008000f00 */
.L_x_187:
[----:B-1----:R1:W3:Y:S02]  /*85d0*/  SYNCS.PHASECHK.TRANS64.TRYWAIT P1, [R0+URZ+0x138], R3 ;  /* 0x00013803000075a7 */ /* 0x0022e400080211ff */
[----:B---3--:R-:W-:Y:S05]  /*85e0*/  @!P1 NANOSLEEP.SYNCS 0x989680 ;  /* 0x009896800000995d */ /* 0x008fea0003900000 */
[----:B------:R-:W3:Y:S02]  /*85f0*/  @!P1 SYNCS.PHASECHK.TRANS64 P1, [R0+URZ+0x138], R3 ;  /* 0x00013803000095a7 */ /* 0x000ee400080210ff */
[----:B---3--:R-:W-:Y:S05]  /*8600*/  @!P1 BRA `(.L_x_187) ;  /* 0xfffffffc00f09947 */ /* 0x008fea000383ffff */
[----:B------:R-:W-:Y:S05]  /*8610*/  BRA `(.L_x_103) ;  /* 0xffffffd000147947 */ /* 0x000fea000383ffff */
.L_x_107:
[----:B-1----:R-:W-:Y:S07]  /*8620*/  MOV R0, UR17 ;  /* 0x0000001100007c02 */ /* 0x002fee0008000f00 */
.L_x_188:
[----:B-1----:R1:W3:Y:S02]  /*8630*/  SYNCS.PHASECHK.TRANS64.TRYWAIT P0, [R0+URZ+0x128], R2 ;  /* 0x00012802000075a7 */ /* 0x0022e400080011ff */
[----:B---3--:R-:W-:Y:S05]  /*8640*/  @!P0 NANOSLEEP.SYNCS 0x989680 ;  /* 0x009896800000895d */ /* 0x008fea0003900000 */
[----:B------:R-:W3:Y:S02]  /*8650*/  @!P0 SYNCS.PHASECHK.TRANS64 P0, [R0+URZ+0x128], R2 ;  /* 0x00012802000085a7 */ /* 0x000ee400080010ff */
[----:B---3--:R-:W-:Y:S05]  /*8660*/  @!P0 BRA `(.L_x_188) ;  /* 0xfffffffc00f08947 */ /* 0x008fea000383ffff */
[----:B------:R-:W-:Y:S05]  /*8670*/  BRA `(.L_x_189) ;  /* 0xffffffd000687947 */ /* 0x000fea000383ffff */
.L_x_110:
[----:B--2---:R2:W3:Y:S02]  /*8680*/  SYNCS.PHASECHK.TRANS64.TRYWAIT P0, [R3+URZ+0x140], R0 ;  /* 0x00014000030075a7 */ /* 0x0044e400080011ff */
[----:B---3--:R-:W-:Y:S05]  /*8690*/  @!P0 NANOSLEEP.SYNCS 0x989680 ;  /* 0x009896800000895d */ /* 0x008fea0003900000 */
[----:B------:R-:W3:Y:S02]  /*86a0*/  @!P0 SYNCS.PHASECHK.TRANS64 P0, [R3+URZ+0x140], R0 ;  /* 0x00014000030085a7 */ /* 0x000ee400080010ff */
[----:B---3--:R-:W-:Y:S05]  /*86b0*/  @!P0 BRA `(.L_x_110) ;  /* 0xfffffffc00f08947 */ /* 0x008fea000383ffff */
[----:B------:R-:W-:Y:S05]  /*86c0*/  BRA `(.L_x_190) ;  /* 0xffffffd400c07947 */ /* 0x000fea000383ffff */
.L_x_121:
[----:B-1----:R-:W-:Y:S04]  /*86d0*/  MOV R0, UR44 ;  /* 0x0000002c00007c02 */ /* 0x002fe80008000f00 */
[----:B------:R1:W2:Y:S03]  /*86e0*/  SYNCS.PHASECHK.TRANS64.TRYWAIT P1, [R0+URZ+0x120], R3 ;  /* 0x00012003000075a7 */ /* 0x0002a600080211ff */
[----:B--2---:R-:W-:Y:S05]  /*86f0*/  @!P1 NANOSLEEP.SYNCS 0x989680 ;  /* 0x009896800000995d */ /* 0x004fea0003900000 */
[----:B------:R-:W2:Y:S02]  /*8700*/  @!P1 SYNCS.PHASECHK.TRANS64 P1, [R0+URZ+0x120], R3 ;  /* 0x00012003000095a7 */ /* 0x000ea400080210ff */
[----:B--2---:R-:W-:Y:S05]  /*8710*/  @!P1 BRA `(.L_x_121) ;  /* 0xfffffffc00ec9947 */ /* 0x004fea000383ffff */
[----:B------:R-:W-:Y:S05]  /*8720*/  BRA `(.L_x_120) ;  /* 0xffffffe000f87947 */ /* 0x000fea000383ffff */
.L_x_123:
[----:B-1----:R1:W2:Y:S02]  /*8730*/  SYNCS.PHASECHK.TRANS64.TRYWAIT P1, [R82+URZ+0x160], R4 ;  /* 0x00016004520075a7 */ /* 0x0022a400080211ff */
[----:B--2---:R-:W-:Y:S05]  /*8740*/  @!P1 NANOSLEEP.SYNCS 0x989680 ;  /* 0x009896800000995d */ /* 0x004fea0003900000 */
[----:B------:R-:W2:Y:S02]  /*8750*/  @!P1 SYNCS.PHASECHK.TRANS64 P1, [R82+URZ+0x160], R4 ;  /* 0x00016004520095a7 */ /* 0x000ea400080210ff */
[----:B--2---:R-:W-:Y:S05]  /*8760*/  @!P1 BRA `(.L_x_123) ;  /* 0xfffffffc00f09947 */ /* 0x004fea000383ffff */
[----:B------:R-:W-:Y:S05]  /*8770*/  BRA `(.L_x_122) ;  /* 0xffffffe400387947 */ /* 0x000fea000383ffff */
        .weak           $__internal_0_$__cuda_sm10x_tcgen05_guardrail_trap_col_being_dealloced_not_returned_by_alloc
        .type           $__internal_0_$__cuda_sm10x_tcgen05_guardrail_trap_col_being_dealloced_not_returned_by_alloc,@function
        .size           $__internal_0_$__cuda_sm10x_tcgen05_guardrail_trap_col_being_dealloced_not_returned_by_alloc,($__internal_1_$__cuda_sm10x_tcgen05_guardrail_trap_phase_invalid_during_alloc - $__internal_0_$__cuda_sm10x_tcgen05_guardrail_trap_col_being_dealloced_not_returned_by_alloc)
$__internal_0_$__cuda_sm10x_tcgen05_guardrail_trap_col_being_dealloced_not_returned_by_alloc:
[----:B------:R-:W-:Y:S05]  /*8780*/  BPT.TRAP 0x1 ;  /* 0x000000040000795c */ /* 0x000fea0000300000 */
[----:B------:R-:W-:-:S04]  /*8790*/  HFMA2 R3, -RZ, RZ, 0, 0 ;  /* 0x00000000ff037431 */ /* 0x000fc800000001ff */
[----:B------:R-:W-:Y:S05]  /*87a0*/  RET.REL.NODEC R2 `(_ZN7cutlass13device_kernelINS_4gemm6kernel13GemmUniversalIN4cute5tupleIJiiiiEEENS1_10collective13CollectiveMmaINS1_35MainloopSm100TmaUmmaWarpSpecializedILi18ELi2ELi4ENS5_IJNS4_1CILi4EEENSA_ILi1EEESC_EEEEENS5_IJNSA_ILi128EEENSA_ILi64EEESF_EEENS_12float_e5m2_tENS5_IJlSC_lEEESI_SJ_NS4_8TiledMMAINS4_8MMA_AtomIJNS4_10MMA_TraitsINS4_25SM100_MMA_F8F6F4_2x1SM_SSEJSI_SI_fSF_SG_NS4_17integral_constantINS4_4UMMA5MajorELSQ_0EEESR_NSO_INSP_7ScaleInELSS_0EEEST_EEEEEENS4_6LayoutINS5_IJSC_SC_SC_EEENS5_IJNSA_ILi0EEESY_SY_EEEEENS5_IJNS4_10UnderscoreES11_S11_EEEEENS4_18SM100_TMA_2SM_LOADENS4_14ComposedLayoutINS4_7SwizzleILi3ELi4ELi3EEENS4_18smem_ptr_flag_bitsILi8EEENSW_INS5_IJNSA_ILi8EEESF_EEENS5_IJSF_SC_EEEEEEEvNS4_8identityENS4_28SM100_TMA_2SM_LOAD_MULTICASTES1E_vS1F_EENS_8epilogue10collective18CollectiveEpilogueINS1I_23Sm100TmaWarpSpecializedILi1ELi1ELi32ELb0ELb0EEEJNS5_IJSG_SG_SF_EEENS5_IJNSW_ISG_SC_EES1O_EEESI_SJ_SI_SJ_NS1I_6fusion15FusionCallbacksIS1M_NS1Q_17LinearCombinationISI_fSI_fLNS_15FloatRoundStyleE2EEES1N_S1P_JEEENS4_5SM1004TMEM4LOAD26SM100_TMEM_LOAD_32dp32b32xENS4_13SM90_TMA_LOADENS15_INS16_ILi2ELi4ELi3EEES19_NSW_INS5_IJS1A_SG_EEENS5_IJSG_SC_EEEEEEENS4_39AutoVectorizingCopyWithAssumedAlignmentILi128EEENS4_14SM90_TMA_STOREES25_S27_S27_EEEvvEEEEvNT_6ParamsE) ;  /* 0xffffff7802147950 */ /* 0x000fea0003c3ffff */
        .weak           $__internal_1_$__cuda_sm10x_tcgen05_guardrail_trap_phase_invalid_during_alloc
        .type           $__internal_1_$__cuda_sm10x_tcgen05_guardrail_trap_phase_invalid_during_alloc,@function
        .size           $__internal_1_$__cuda_sm10x_tcgen05_guardrail_trap_phase_invalid_during_alloc,($__internal_2_$__cuda_sm10x_tcgen05_guardrail_trap_unallocated_columns_being_dealloced - $__internal_1_$__cuda_sm10x_tcgen05_guardrail_trap_phase_invalid_during_alloc)
$__internal_1_$__cuda_sm10x_tcgen05_guardrail_trap_phase_invalid_during_alloc:
[----:B------:R-:W-:Y:S05]  /*87b0*/  BPT.TRAP 0x1 ;  /* 0x000000040000795c */ /* 0x000fea0000300000 */
[----:B------:R-:W-:-:S04]  /*87c0*/  MOV R5, 0x0 ;  /* 0x0000000000057802 */ /* 0x000fc80000000f00 */
[----:B------:R-:W-:Y:S05]  /*87d0*/  RET.REL.NODEC R4 `(_ZN7cutlass13device_kernelINS_4gemm6kernel13GemmUniversalIN4cute5tupleIJiiiiEEENS1_10collective13CollectiveMmaINS1_35MainloopSm100TmaUmmaWarpSpecializedILi18ELi2ELi4ENS5_IJNS4_1CILi4EEENSA_ILi1EEESC_EEEEENS5_IJNSA_ILi128EEENSA_ILi64EEESF_EEENS_12float_e5m2_tENS5_IJlSC_lEEESI_SJ_NS4_8TiledMMAINS4_8MMA_AtomIJNS4_10MMA_TraitsINS4_25SM100_MMA_F8F6F4_2x1SM_SSEJSI_SI_fSF_SG_NS4_17integral_constantINS4_4UMMA5MajorELSQ_0EEESR_NSO_INSP_7ScaleInELSS_0EEEST_EEEEEENS4_6LayoutINS5_IJSC_SC_SC_EEENS5_IJNSA_ILi0EEESY_SY_EEEEENS5_IJNS4_10UnderscoreES11_S11_EEEEENS4_18SM100_TMA_2SM_LOADENS4_14ComposedLayoutINS4_7SwizzleILi3ELi4ELi3EEENS4_18smem_ptr_flag_bitsILi8EEENSW_INS5_IJNSA_ILi8EEESF_EEENS5_IJSF_SC_EEEEEEEvNS4_8identityENS4_28SM100_TMA_2SM_LOAD_MULTICASTES1E_vS1F_EENS_8epilogue10collective18CollectiveEpilogueINS1I_23Sm100TmaWarpSpecializedILi1ELi1ELi32ELb0ELb0EEEJNS5_IJSG_SG_SF_EEENS5_IJNSW_ISG_SC_EES1O_EEESI_SJ_SI_SJ_NS1I_6fusion15FusionCallbacksIS1M_NS1Q_17LinearCombinationISI_fSI_fLNS_15FloatRoundStyleE2EEES1N_S1P_JEEENS4_5SM1004TMEM4LOAD26SM100_TMEM_LOAD_32dp32b32xENS4_13SM90_TMA_LOADENS15_INS16_ILi2ELi4ELi3EEES19_NSW_INS5_IJS1A_SG_EEENS5_IJSG_SC_EEEEEEENS4_39AutoVectorizingCopyWithAssumedAlignmentILi128EEENS4_14SM90_TMA_STOREES25_S27_S27_EEEvvEEEEvNT_6ParamsE) ;  /* 0xffffff7804087950 */ /* 0x000fea0003c3ffff */
        .weak           $__internal_2_$__cuda_sm10x_tcgen05_guardrail_trap_unallocated_columns_being_dealloced
        .type           $__internal_2_$__cuda_sm10x_tcgen05_guardrail_trap_unallocated_columns_being_dealloced,@function
        .size           $__internal_2_$__cuda_sm10x_tcgen05_guardrail_trap_unallocated_columns_being_dealloced,(.L_x_192 - $__internal_2_$__cuda_sm10x_tcgen05_guardrail_trap_unallocated_columns_being_dealloced)
$__internal_2_$__cuda_sm10x_tcgen05_guardrail_trap_unallocated_columns_being_dealloced:
[----:B------:R-:W-:Y:S05]  /*87e0*/  BPT.TRAP 0x1 ;  /* 0x000000040000795c */ /* 0x000fea0000300000 */
[----:B------:R-:W-:-:S04]  /*87f0*/  HFMA2 R3, -RZ, RZ, 0, 0 ;  /* 0x00000000ff037431 */ /* 0x000fc800000001ff */
[----:B------:R-:W-:Y:S05]  /*8800*/  RET.REL.NODEC R2 `(_ZN7cutlass13device_kernelINS_4gemm6kernel13GemmUniversalIN4cute5tupleIJiiiiEEENS1_10collective13CollectiveMmaINS1_35MainloopSm100TmaUmmaWarpSpecializedILi18ELi2ELi4ENS5_IJNS4_1CILi4EEENSA_ILi1EEESC_EEEEENS5_IJNSA_ILi128EEENSA_ILi64EEESF_EEENS_12float_e5m2_tENS5_IJlSC_lEEESI_SJ_NS4_8TiledMMAINS4_8MMA_AtomIJNS4_10MMA_TraitsINS4_25SM100_MMA_F8F6F4_2x1SM_SSEJSI_SI_fSF_SG_NS4_17integral_constantINS4_4UMMA5MajorELSQ_0EEESR_NSO_INSP_7ScaleInELSS_0EEEST_EEEEEENS4_6LayoutINS5_IJSC_SC_SC_EEENS5_IJNSA_ILi0EEESY_SY_EEEEENS5_IJNS4_10UnderscoreES11_S11_EEEEENS4_18SM100_TMA_2SM_LOADENS4_14ComposedLayoutINS4_7SwizzleILi3ELi4ELi3EEENS4_18smem_ptr_flag_bitsILi8EEENSW_INS5_IJNSA_ILi8EEESF_EEENS5_IJSF_SC_EEEEEEEvNS4_8identityENS4_28SM100_TMA_2SM_LOAD_MULTICASTES1E_vS1F_EENS_8epilogue10collective18CollectiveEpilogueINS1I_23Sm100TmaWarpSpecializedILi1ELi1ELi32ELb0ELb0EEEJNS5_IJSG_SG_SF_EEENS5_IJNSW_ISG_SC_EES1O_EEESI_SJ_SI_SJ_NS1I_6fusion15FusionCallbacksIS1M_NS1Q_17LinearCombinationISI_fSI_fLNS_15FloatRoundStyleE2EEES1N_S1P_JEEENS4_5SM1004TMEM4LOAD26SM100_TMEM_LOAD_32dp32b32xENS4_13SM90_TMA_LOADENS15_INS16_ILi2ELi4ELi3EEES19_NSW_INS5_IJS1A_SG_EEENS5_IJSG_SC_EEEEEEENS4_39AutoVectorizingCopyWithAssumedAlignmentILi128EEENS4_14SM90_TMA_STOREES25_S27_S27_EEEvvEEEEvNT_6ParamsE) ;  /* 0xffffff7402fc7950 */ /* 0x000fea0003c3ffff */
.L_x_191:
[----:B------:R-:W-:-:S00]  /*8810*/  BRA `(.L_x_191) ;  /* 0xfffffffc00fc7947 */ /* 0x000fc0000383ffff */
[----:B------:R-:W-:-:S00]  /*8820*/  NOP ;  /* 0x0000000000007918 */ /* 0x000fc00000000000 */
        /* <DEDUP_REMOVED lines=13> */
.L_x_192:


//--------------------- .nv.global.init           --------------------------
	.section	.nv.global.init,"aw",@progbits
.nv.global.init:
	.type		$str$27,@object
	.size		$str$27,($str$28 - $str$27)
$str$27:
        /*0000*/ 	.byte	0x28, 0x61, 0x64, 0x64, 0x72, 0x65, 0x73, 0x73, 0x20, 0x26, 0x20, 0x6d, 0x61, 0x73, 0x6b, 0x29
        /*0010*/ 	.byte	0x20, 0x3d, 0x3d, 0x20, 0x30, 0x00
	.type		$str$28,@object
	.size		$str$28,($str$26 - $str$28)
$str$28:
        /*0016*/ 	.byte	0x2f, 0x74, 0x6d, 0x70, 0x2f, 0x63, 0x75, 0x74, 0x6c, 0x61, 0x73, 0x73, 0x5f, 0x73, 0x77, 0x65
        /*0026*/ 	.byte	0x65, 0x70, 0x5f, 0x73, 0x72, 0x63, 0x2f, 0x69, 0x6e, 0x63, 0x6c, 0x75, 0x64, 0x65, 0x2f, 0x63
        /*0036*/ 	.byte	0x75, 0x74, 0x65, 0x2f, 0x70, 0x6f, 0x69, 0x6e, 0x74, 0x65, 0x72, 0x5f, 0x66, 0x6c, 0x61, 0x67
        /*0046*/ 	.byte	0x67, 0x65, 0x64, 0x2e, 0x68, 0x70, 0x70, 0x00
	.type		$str$26,@object
	.size		$str$26,($str$25 - $str$26)
$str$26:
        /*004e*/ 	.byte	0x2f, 0x74, 0x6d, 0x70, 0x2f, 0x63, 0x75, 0x74, 0x6c, 0x61, 0x73, 0x73, 0x5f, 0x73, 0x77, 0x65
        /*005e*/ 	.byte	0x65, 0x70, 0x5f, 0x73, 0x72, 0x63, 0x2f, 0x69, 0x6e, 0x63, 0x6c, 0x75, 0x64, 0x65, 0x2f, 0x63
        /*006e*/ 	.byte	0x75, 0x74, 0x65, 0x2f, 0x61, 0x74, 0x6f, 0x6d, 0x2f, 0x63, 0x6f, 0x70, 0x79, 0x5f, 0x74, 0x72
        /*007e*/ 	.byte	0x61, 0x69, 0x74, 0x73, 0x5f, 0x73, 0x6d, 0x31, 0x30, 0x30, 0x2e, 0x68, 0x70, 0x70, 0x00
	.type		$str$25,@object
	.size		$str$25,(__unnamed_1 - $str$25)
$str$25:
        /*008d*/ 	.byte	0x28, 0x28, 0x75, 0x69, 0x6e, 0x74, 0x33, 0x32, 0x5f, 0x74, 0x28, 0x74, 0x68, 0x72, 0x65, 0x61
        /*009d*/ 	.byte	0x64, 0x49, 0x64, 0x78, 0x2e, 0x78, 0x29, 0x20, 0x2f, 0x20, 0x33, 0x32, 0x29, 0x20, 0x25, 0x20
        /*00ad*/ 	.byte	0x34, 0x29, 0x20, 0x3d, 0x3d, 0x20, 0x28, 0x28, 0x28, 0x74, 0x6d, 0x65, 0x6d, 0x5f, 0x61, 0x64
        /*00bd*/ 	.byte	0x64, 0x72, 0x20, 0x3e, 0x3e, 0x20, 0x31, 0x36, 0x29, 0x20, 0x2f, 0x20, 0x33, 0x32, 0x29, 0x20
        /*00cd*/ 	.byte	0x25, 0x20, 0x34, 0x29, 0x00
	.type		__unnamed_1,@object
	.size		__unnamed_1,(__unnamed_2 - __unnamed_1)
__unnamed_1:
        /*00d2*/ 	.byte	0x61, 0x75, 0x74, 0x6f, 0x20, 0x63, 0x75, 0x74, 0x65, 0x3a, 0x3a, 0x61, 0x73, 0x5f, 0x70, 0x6f
        /* <DEDUP_REMOVED lines=24> */
        /*0262*/ 	.byte	0x3c, 0x34, 0x30, 0x39, 0x36, 0x3e, 0x3e, 0x3e, 0x3e, 0x5d, 0x00
	.type		__unnamed_2,@object
	.size		__unnamed_2,(.L_2 - __unnamed_2)
__unnamed_2:
        /* <DEDUP_REMOVED lines=40> */
        /*04ed*/ 	.byte	0x74, 0x65, 0x3a, 0x3a, 0x43, 0x3c, 0x30, 0x3e, 0x3e, 0x3e, 0x3e, 0x5d, 0x00
.L_2:


//--------------------- .nv.shared._ZN7cutlass13device_kernelINS_4gemm6kernel13GemmUniversalIN4cute5tupleIJiiiiEEENS1_10collective13CollectiveMmaINS1_35MainloopSm100TmaUmmaWarpSpecializedILi18ELi2ELi4ENS5_IJNS4_1CILi4EEENSA_ILi1EEESC_EEEEENS5_IJNSA_ILi128EEENSA_ILi64EEESF_EEENS_12float_e5m2_tENS5_IJlSC_lEEESI_SJ_NS4_8TiledMMAINS4_8MMA_AtomIJNS4_10MMA_TraitsINS4_25SM100_MMA_F8F6F4_2x1SM_SSEJSI_SI_fSF_SG_NS4_17integral_constantINS4_4UMMA5MajorELSQ_0EEESR_NSO_INSP_7ScaleInELSS_0EEEST_EEEEEENS4_6LayoutINS5_IJSC_SC_SC_EEENS5_IJNSA_ILi0EEESY_SY_EEEEENS5_IJNS4_10UnderscoreES11_S11_EEEEENS4_18SM100_TMA_2SM_LOADENS4_14ComposedLayoutINS4_7SwizzleILi3ELi4ELi3EEENS4_18smem_ptr_flag_bitsILi8EEENSW_INS5_IJNSA_ILi8EEESF_EEENS5_IJSF_SC_EEEEEEEvNS4_8identityENS4_28SM100_TMA_2SM_LOAD_MULTICASTES1E_vS1F_EENS_8epilogue10collective18CollectiveEpilogueINS1I_23Sm100TmaWarpSpecializedILi1ELi1ELi32ELb0ELb0EEEJNS5_IJSG_SG_SF_EEENS5_IJNSW_ISG_SC_EES1O_EEESI_SJ_SI_SJ_NS1I_6fusion15FusionCallbacksIS1M_NS1Q_17LinearCombinationISI_fSI_fLNS_15FloatRoundStyleE2EEES1N_S1P_JEEENS4_5SM1004TMEM4LOAD26SM100_TMEM_LOAD_32dp32b32xENS4_13SM90_TMA_LOADENS15_INS16_ILi2ELi4ELi3EEES19_NSW_INS5_IJS1A_SG_EEENS5_IJSG_SC_EEEEEEENS4_39AutoVectorizingCopyWithAssumedAlignmentILi128EEENS4_14SM90_TMA_STOREES25_S27_S27_EEEvvEEEEvNT_6ParamsE --------------------------
	.section	.nv.shared._ZN7cutlass13device_kernelINS_4gemm6kernel13GemmUniversalIN4cute5tupleIJiiiiEEENS1_10collective13CollectiveMmaINS1_35MainloopSm100TmaUmmaWarpSpecializedILi18ELi2ELi4ENS5_IJNS4_1CILi4EEENSA_ILi1EEESC_EEEEENS5_IJNSA_ILi128EEENSA_ILi64EEESF_EEENS_12float_e5m2_tENS5_IJlSC_lEEESI_SJ_NS4_8TiledMMAINS4_8MMA_AtomIJNS4_10MMA_TraitsINS4_25SM100_MMA_F8F6F4_2x1SM_SSEJSI_SI_fSF_SG_NS4_17integral_constantINS4_4UMMA5MajorELSQ_0EEESR_NSO_INSP_7ScaleInELSS_0EEEST_EEEEEENS4_6LayoutINS5_IJSC_SC_SC_EEENS5_IJNSA_ILi0EEESY_SY_EEEEENS5_IJNS4_10UnderscoreES11_S11_EEEEENS4_18SM100_TMA_2SM_LOADENS4_14ComposedLayoutINS4_7SwizzleILi3ELi4ELi3EEENS4_18smem_ptr_flag_bitsILi8EEENSW_INS5_IJNSA_ILi8EEESF_EEENS5_IJSF_SC_EEEEEEEvNS4_8identityENS4_28SM100_TMA_2SM_LOAD_MULTICASTES1E_vS1F_EENS_8epilogue10collective18CollectiveEpilogueINS1I_23Sm100TmaWarpSpecializedILi1ELi1ELi32ELb0ELb0EEEJNS5_IJSG_SG_SF_EEENS5_IJNSW_ISG_SC_EES1O_EEESI_SJ_SI_SJ_NS1I_6fusion15FusionCallbacksIS1M_NS1Q_17LinearCombinationISI_fSI_fLNS_15FloatRoundStyleE2EEES1N_S1P_JEEENS4_5SM1004TMEM4LOAD26SM100_TMEM_LOAD_32dp32b32xENS4_13SM90_TMA_LOADENS15_INS16_ILi2ELi4ELi3EEES19_NSW_INS5_IJS1A_SG_EEENS5_IJSG_SC_EEEEEEENS4_39AutoVectorizingCopyWithAssumedAlignmentILi128EEENS4_14SM90_TMA_STOREES25_S27_S27_EEEvvEEEEvNT_6ParamsE,"aw",@nobits
	.sectionflags	@""
	.align	16
	.zero		1024


//--------------------- .nv.shared.reserved.0     --------------------------
	.section	.nv.shared.reserved.0,"aw",@nobits
	.weak		__nv_reservedSMEM_offset_0_alias
	.size		__nv_reservedSMEM_offset_0_alias, 0, 64
	.other		__nv_reservedSMEM_offset_0_alias,@"STO_CUDA_RESERVED_SHARED STV_DEFAULT"
__nv_reservedSMEM_offset_0_alias:
	.zero		0
.nv.shared.reserved.0:
	.zero		64
	.weak		__nv_reservedSMEM_tcgen05_partition
	.type		__nv_reservedSMEM_tcgen05_partition,@object
	.size		__nv_reservedSMEM_tcgen05_partition,(.L_0 - __nv_reservedSMEM_tcgen05_partition)
__nv_reservedSMEM_tcgen05_partition:
	.zero		32
.L_0:


//--------------------- .nv.global                --------------------------
	.section	.nv.global,"aw",@nobits
.nv.global:
	.type		_ZN40_INTERNAL_88816af5_4_k_cu_b6ecbe19_342484cute1_E,@object
	.size		_ZN40_INTERNAL_88816af5_4_k_cu_b6ecbe19_342484cute1_E,(_ZN40_INTERNAL_88816af5_4_k_cu_b6ecbe19_342484cuda3std3__45__cpo6cbeginE - _ZN40_INTERNAL_88816af5_4_k_cu_b6ecbe19_342484cute1_E)
_ZN40_INTERNAL_88816af5_4_k_cu_b6ecbe19_342484cute1_E:
	.zero		1
	.type		_ZN40_INTERNAL_88816af5_4_k_cu_b6ecbe19_342484cuda3std3__45__cpo6cbeginE,@object
	.size		_ZN40_INTERNAL_88816af5_4_k_cu_b6ecbe19_342484cuda3std3__45__cpo6cbeginE,(_ZN40_INTERNAL_88816af5_4_k_cu_b6ecbe19_342484cuda3std3__48in_placeE - _ZN40_INTERNAL_88816af5_4_k_cu_b6ecbe19_342484cuda3std3__45__cpo6cbeginE)
_ZN40_INTERNAL_88816af5_4_k_cu_b6ecbe19_342484cuda3std3__45__cpo6cbeginE:
	.zero		1
	.type		_ZN40_INTERNAL_88816af5_4_k_cu_b6ecbe19_342484cuda3std3__48in_placeE,@object
	.size		_ZN40_INTERNAL_88816af5_4_k_cu_b6ecbe19_342484cuda3std3__48in_placeE,(_ZN40_INTERNAL_88816af5_4_k_cu_b6ecbe19_342484cuda3std6ranges3__45__cpo9iter_moveE - _ZN40_INTERNAL_88816af5_4_k_cu_b6ecbe19_342484cuda3std3__48in_placeE)
_ZN40_INTERNAL_88816af5_4_k_cu_b6ecbe19_342484cuda3std3__48in_placeE:
	.zero		1
	.type		_ZN40_INTERNAL_88816af5_4_k_cu_b6ecbe19_342484cuda3std6ranges3__45__cpo9iter_moveE,@object
	.size		_ZN40_INTERNAL_88816af5_4_k_cu_b6ecbe19_342484cuda3std6ranges3__45__cpo9iter_moveE,(_ZN40_INTERNAL_88816af5_4_k_cu_b6ecbe19_342484cuda3std3__45__cpo5beginE - _ZN40_INTERNAL_88816af5_4_k_cu_b6ecbe19_342484cuda3std6ranges3__45__cpo9iter_moveE)
_ZN40_INTERNAL_88816af5_4_k_cu_b6ecbe19_342484cuda3std6ranges3__45__cpo9iter_moveE:
	.zero		1
	.type		_ZN40_INTERNAL_88816af5_4_k_cu_b6ecbe19_342484cuda3std3__45__cpo5beginE,@object
	.size		_ZN40_INTERNAL_88816af5_4_k_cu_b6ecbe19_342484cuda3std3__45__cpo5beginE,(_ZN40_INTERNAL_88816af5_4_k_cu_b6ecbe19_342484cuda3std3__442_GLOBAL__N__88816af5_4_k_cu_b6ecbe19_342486ignoreE - _ZN40_INTERNAL_88816af5_4_k_cu_b6ecbe19_342484cuda3std3__45__cpo5beginE)
_ZN40_INTERNAL_88816af5_4_k_cu_b6ecbe19_342484cuda3std3__45__cpo5beginE:
	.zero		1
	.type		_ZN40_INTERNAL_88816af5_4_k_cu_b6ecbe19_342484cuda3std3__442_GLOBAL__N__88816af5_4_k_cu_b6ecbe19_342486ignoreE,@object
	.size		_ZN40_INTERNAL_88816af5_4_k_cu_b6ecbe19_342484cuda3std3__442_GLOBAL__N__88816af5_4_k_cu_b6ecbe19_342486ignoreE,(_ZN40_INTERNAL_88816af5_4_k_cu_b6ecbe19_342484cute7productE - _ZN40_INTERNAL_88816af5_4_k_cu_b6ecbe19_342484cuda3std3__442_GLOBAL__N__88816af5_4_k_cu_b6ecbe19_342486ignoreE)
_ZN40_INTERNAL_88816af5_4_k_cu_b6ecbe19_342484cuda3std3__442_GLOBAL__N__88816af5_4_k_cu_b6ecbe19_342486ignoreE:
	.zero		1
	.type		_ZN40_INTERNAL_88816af5_4_k_cu_b6ecbe19_342484cute7productE,@object
	.size		_ZN40_INTERNAL_88816af5_4_k_cu_b6ecbe19_342484cute7productE,(_ZN40_INTERNAL_88816af5_4_k_cu_b6ecbe19_342484cuda3std3__45__cpo3endE - _ZN40_INTERNAL_88816af5_4_k_cu_b6ecbe19_342484cute7productE)
_ZN40_INTERNAL_88816af5_4_k_cu_b6ecbe19_342484cute7productE:
	.zero		1
	.type		_ZN40_INTERNAL_88816af5_4_k_cu_b6ecbe19_342484cuda3std3__45__cpo3endE,@object
	.size		_ZN40_INTERNAL_88816af5_4_k_cu_b6ecbe19_342484cuda3std3__45__cpo3endE,(_ZN40_INTERNAL_88816af5_4_k_cu_b6ecbe19_342484cuda3std3__419piecewise_constructE - _ZN40_INTERNAL_88816af5_4_k_cu_b6ecbe19_342484cuda3std3__45__cpo3endE)
_ZN40_INTERNAL_88816af5_4_k_cu_b6ecbe19_342484cuda3std3__45__cpo3endE:
	.zero		1
	.type		_ZN40_INTERNAL_88816af5_4_k_cu_b6ecbe19_342484cuda3std3__419piecewise_constructE,@object
	.size		_ZN40_INTERNAL_88816af5_4_k_cu_b6ecbe19_342484cuda3std3__419piecewise_constructE,(_ZN40_INTERNAL_88816af5_4_k_cu_b6ecbe19_342484cuda3std3__45__cpo4cendE - _ZN40_INTERNAL_88816af5_4_k_cu_b6ecbe19_342484cuda3std3__419piecewise_constructE)
_ZN40_INTERNAL_88816af5_4_k_cu_b6ecbe19_342484cuda3std3__419piecewise_constructE:
	.zero		1
	.type		_ZN40_INTERNAL_88816af5_4_k_cu_b6ecbe19_342484cuda3std3__45__cpo4cendE,@object
	.size		_ZN40_INTERNAL_88816af5_4_k_cu_b6ecbe19_342484cuda3std3__45__cpo4cendE,(_ZN40_INTERNAL_88816af5_4_k_cu_b6ecbe19_342484cuda3std6ranges3__45__cpo4swapE - _ZN40_INTERNAL_88816af5_4_k_cu_b6ecbe19_342484cuda3std3__45__cpo4cendE)
_ZN40_INTERNAL_88816af5_4_k_cu_b6ecbe19_342484cuda3std3__45__cpo4cendE:
	.zero		1
	.type		_ZN40_INTERNAL_88816af5_4_k_cu_b6ecbe19_342484cuda3std6ranges3__45__cpo4swapE,@object
	.size		_ZN40_INTERNAL_88816af5_4_k_cu_b6ecbe19_342484cuda3std6ranges3__45__cpo4swapE,(.L_10 - _ZN40_INTERNAL_88816af5_4_k_cu_b6ecbe19_342484cuda3std6ranges3__45__cpo4swapE)
_ZN40_INTERNAL_88816af5_4_k_cu_b6ecbe19_342484cuda3std6ranges3__45__cpo4swapE:
	.zero		1
.L_10:


//--------------------- .nv.constant0._ZN7cutlass13device_kernelINS_4gemm6kernel13GemmUniversalIN4cute5tupleIJiiiiEEENS1_10collective13CollectiveMmaINS1_35MainloopSm100TmaUmmaWarpSpecializedILi18ELi2ELi4ENS5_IJNS4_1CILi4EEENSA_ILi1EEESC_EEEEENS5_IJNSA_ILi128EEENSA_ILi64EEESF_EEENS_12float_e5m2_tENS5_IJlSC_lEEESI_SJ_NS4_8TiledMMAINS4_8MMA_AtomIJNS4_10MMA_TraitsINS4_25SM100_MMA_F8F6F4_2x1SM_SSEJSI_SI_fSF_SG_NS4_17integral_constantINS4_4UMMA5MajorELSQ_0EEESR_NSO_INSP_7ScaleInELSS_0EEEST_EEEEEENS4_6LayoutINS5_IJSC_SC_SC_EEENS5_IJNSA_ILi0EEESY_SY_EEEEENS5_IJNS4_10UnderscoreES11_S11_EEEEENS4_18SM100_TMA_2SM_LOADENS4_14ComposedLayoutINS4_7SwizzleILi3ELi4ELi3EEENS4_18smem_ptr_flag_bitsILi8EEENSW_INS5_IJNSA_ILi8EEESF_EEENS5_IJSF_SC_EEEEEEEvNS4_8identityENS4_28SM100_TMA_2SM_LOAD_MULTICASTES1E_vS1F_EENS_8epilogue10collective18CollectiveEpilogueINS1I_23Sm100TmaWarpSpecializedILi1ELi1ELi32ELb0ELb0EEEJNS5_IJSG_SG_SF_EEENS5_IJNSW_ISG_SC_EES1O_EEESI_SJ_SI_SJ_NS1I_6fusion15FusionCallbacksIS1M_NS1Q_17LinearCombinationISI_fSI_fLNS_15FloatRoundStyleE2EEES1N_S1P_JEEENS4_5SM1004TMEM4LOAD26SM100_TMEM_LOAD_32dp32b32xENS4_13SM90_TMA_LOADENS15_INS16_ILi2ELi4ELi3EEES19_NSW_INS5_IJS1A_SG_EEENS5_IJSG_SC_EEEEEEENS4_39AutoVectorizingCopyWithAssumedAlignmentILi128EEENS4_14SM90_TMA_STOREES25_S27_S27_EEEvvEEEEvNT_6ParamsE --------------------------
	.section	.nv.constant0._ZN7cutlass13device_kernelINS_4gemm6kernel13GemmUniversalIN4cute5tupleIJiiiiEEENS1_10collective13CollectiveMmaINS1_35MainloopSm100TmaUmmaWarpSpecializedILi18ELi2ELi4ENS5_IJNS4_1CILi4EEENSA_ILi1EEESC_EEEEENS5_IJNSA_ILi128EEENSA_ILi64EEESF_EEENS_12float_e5m2_tENS5_IJlSC_lEEESI_SJ_NS4_8TiledMMAINS4_8MMA_AtomIJNS4_10MMA_TraitsINS4_25SM100_MMA_F8F6F4_2x1SM_SSEJSI_SI_fSF_SG_NS4_17integral_constantINS4_4UMMA5MajorELSQ_0EEESR_NSO_INSP_7ScaleInELSS_0EEEST_EEEEEENS4_6LayoutINS5_IJSC_SC_SC_EEENS5_IJNSA_ILi0EEESY_SY_EEEEENS5_IJNS4_10UnderscoreES11_S11_EEEEENS4_18SM100_TMA_2SM_LOADENS4_14ComposedLayoutINS4_7SwizzleILi3ELi4ELi3EEENS4_18smem_ptr_flag_bitsILi8EEENSW_INS5_IJNSA_ILi8EEESF_EEENS5_IJSF_SC_EEEEEEEvNS4_8identityENS4_28SM100_TMA_2SM_LOAD_MULTICASTES1E_vS1F_EENS_8epilogue10collective18CollectiveEpilogueINS1I_23Sm100TmaWarpSpecializedILi1ELi1ELi32ELb0ELb0EEEJNS5_IJSG_SG_SF_EEENS5_IJNSW_ISG_SC_EES1O_EEESI_SJ_SI_SJ_NS1I_6fusion15FusionCallbacksIS1M_NS1Q_17LinearCombinationISI_fSI_fLNS_15FloatRoundStyleE2EEES1N_S1P_JEEENS4_5SM1004TMEM4LOAD26SM100_TMEM_LOAD_32dp32b32xENS4_13SM90_TMA_LOADENS15_INS16_ILi2ELi4ELi3EEES19_NSW_INS5_IJS1A_SG_EEENS5_IJSG_SC_EEEEEEENS4_39AutoVectorizingCopyWithAssumedAlignmentILi128EEENS4_14SM90_TMA_STOREES25_S27_S27_EEEvvEEEEvNT_6ParamsE,"a",@progbits
	.sectionflags	@""
	.align	4
.nv.constant0._ZN7cutlass13device_kernelINS_4gemm6kernel13GemmUniversalIN4cute5tupleIJiiiiEEENS1_10collective13CollectiveMmaINS1_35MainloopSm100TmaUmmaWarpSpecializedILi18ELi2ELi4ENS5_IJNS4_1CILi4EEENSA_ILi1EEESC_EEEEENS5_IJNSA_ILi128EEENSA_ILi64EEESF_EEENS_12float_e5m2_tENS5_IJlSC_lEEESI_SJ_NS4_8TiledMMAINS4_8MMA_AtomIJNS4_10MMA_TraitsINS4_25SM100_MMA_F8F6F4_2x1SM_SSEJSI_SI_fSF_SG_NS4_17integral_constantINS4_4UMMA5MajorELSQ_0EEESR_NSO_INSP_7ScaleInELSS_0EEEST_EEEEEENS4_6LayoutINS5_IJSC_SC_SC_EEENS5_IJNSA_ILi0EEESY_SY_EEEEENS5_IJNS4_10UnderscoreES11_S11_EEEEENS4_18SM100_TMA_2SM_LOADENS4_14ComposedLayoutINS4_7SwizzleILi3ELi4ELi3EEENS4_18smem_ptr_flag_bitsILi8EEENSW_INS5_IJNSA_ILi8EEESF_EEENS5_IJSF_SC_EEEEEEEvNS4_8identityENS4_28SM100_TMA_2SM_LOAD_MULTICASTES1E_vS1F_EENS_8epilogue10collective18CollectiveEpilogueINS1I_23Sm100TmaWarpSpecializedILi1ELi1ELi32ELb0ELb0EEEJNS5_IJSG_SG_SF_EEENS5_IJNSW_ISG_SC_EES1O_EEESI_SJ_SI_SJ_NS1I_6fusion15FusionCallbacksIS1M_NS1Q_17LinearCombinationISI_fSI_fLNS_15FloatRoundStyleE2EEES1N_S1P_JEEENS4_5SM1004TMEM4LOAD26SM100_TMEM_LOAD_32dp32b32xENS4_13SM90_TMA_LOADENS15_INS16_ILi2ELi4ELi3EEES19_NSW_INS5_IJS1A_SG_EEENS5_IJSG_SC_EEEEEEENS4_39AutoVectorizingCopyWithAssumedAlignmentILi128EEENS4_14SM90_TMA_STOREES25_S27_S27_EEEvvEEEEvNT_6ParamsE:
	.zero		2944


//--------------------- SYMBOLS --------------------------

	.type		.nv.reservedSmem.offset0,@object
	.size		.nv.reservedSmem.offset0,0x4
	.type		.nv.reservedSmem.cap,@object
	.size		.nv.reservedSmem.cap,0x4
	.type		__assertfail,@function
